// auto-generated by cutlass_sweep.gemm — config: {"arch": "sm_100", "cluster_m": 1, "cluster_n": 2, "dtype": "fp16", "stages": 3, "tile_k": 32, "tile_m": 64, "tile_n": 128}
#include "cutlass/cutlass.h"
#include "cutlass/gemm/collective/collective_builder.hpp"
#include "cutlass/gemm/device/gemm_universal_adapter.h"
#include "cutlass/gemm/kernel/gemm_universal.hpp"
#include "cutlass/epilogue/collective/collective_builder.hpp"

using ElemA = cutlass::half_t;
using ElemB = cutlass::half_t;
using ElemCD = cutlass::half_t;
using Acc  = float;
using TileShape    = cute::Shape<cute::_64, cute::_128, cute::_32>;
using ClusterShape = cute::Shape<cute::_1, cute::_2, cute::_1>;

using CollectiveEpilogue = typename cutlass::epilogue::collective::CollectiveBuilder<
    cutlass::arch::Sm100, cutlass::arch::OpClassTensorOp,
    TileShape, ClusterShape,
    cutlass::epilogue::collective::EpilogueTileAuto,
    Acc, Acc,
    ElemCD, cutlass::layout::RowMajor, 128 / cutlass::sizeof_bits<ElemCD>::value,
    ElemCD, cutlass::layout::RowMajor, 128 / cutlass::sizeof_bits<ElemCD>::value,
    cutlass::epilogue::collective::EpilogueScheduleAuto
  >::CollectiveOp;

using CollectiveMainloop = typename cutlass::gemm::collective::CollectiveBuilder<
    cutlass::arch::Sm100, cutlass::arch::OpClassTensorOp,
    ElemA, cutlass::layout::RowMajor, 128 / cutlass::sizeof_bits<ElemA>::value,
    ElemB, cutlass::layout::ColumnMajor, 128 / cutlass::sizeof_bits<ElemB>::value,
    Acc,
    TileShape, ClusterShape,
    cutlass::gemm::collective::StageCount<3>,
    cutlass::gemm::collective::KernelScheduleAuto
  >::CollectiveOp;

using GemmKernel = cutlass::gemm::kernel::GemmUniversal<
    cute::Shape<int,int,int,int>,
    CollectiveMainloop,
    CollectiveEpilogue
>;
using Gemm = cutlass::gemm::device::GemmUniversalAdapter<GemmKernel>;

// Force the device kernel symbol into the cubin without needing a host main.
auto* _anchor = &cutlass::device_kernel<GemmKernel>;


// ===== COMPILED SASS (sm_100a) =====

	.target	sm_100a

	.elftype	@"ET_EXEC"


//--------------------- .note.nv.tkinfo           --------------------------
	.section	.note.nv.tkinfo,"",@"SHT_NOTE"
	.sectionflags	@"SHF_NOTE_NV_TKINFO"
	.tkinfo
        /*0018*/ 	.word	0x00000002
        /*0030*/ 	.string	""
        /*0030*/ 	.string	"ptxas"
        /*0030*/ 	.string	"Cuda compilation tools, release 13.0, V13.0.88"
        /*0030*/ 	.string	"Build cuda_13.0.r13.0/compiler.36424714_0"
        /*0030*/ 	.string	"-arch sm_100a -m 64 "



//--------------------- .note.nv.cuinfo           --------------------------
	.section	.note.nv.cuinfo,"",@"SHT_NOTE"
	.sectionflags	@"SHF_NOTE_NV_CUINFO"
        /*0018*/ 	.short	0x0002
        /*001a*/ 	.short	0x0064
        /*001c*/ 	.short	0x0082
	.zero		2


//--------------------- .nv.info                  --------------------------
	.section	.nv.info,"",@"SHT_CUDA_INFO"
	.align	4


	//----- nvinfo : EIATTR_REGCOUNT
	.align		4
        /*0000*/ 	.byte	0x04, 0x2f
        /*0002*/ 	.short	(.L_19 - .L_18)
	.align		4
.L_18:
        /*0004*/ 	.word	index@(_ZN7cutlass13device_kernelINS_4gemm6kernel13GemmUniversalIN4cute5tupleIJiiiiEEENS1_10collective13CollectiveMmaINS1_35MainloopSm100TmaUmmaWarpSpecializedILi3ELi2ELi4ENS5_IJNS4_1CILi1EEENSA_ILi2EEESB_EEEEENS5_IJNSA_ILi64EEENSA_ILi128EEENSA_ILi32EEEEEENS_6half_tENS5_IJlSB_lEEESJ_SK_NS4_8TiledMMAINS4_8MMA_AtomIJNS4_20SM100_MMA_F16BF16_SSISJ_SJ_fLi64ELi128ELNS4_4UMMA5MajorE0ELSP_0ELNSO_7ScaleInE0ELSQ_0EEEEEENS4_6LayoutINS5_IJSB_SB_SB_EEENS5_IJNSA_ILi0EEESV_SV_EEEEENS5_IJNS4_10UnderscoreESY_SY_EEEEENS4_23SM90_TMA_LOAD_MULTICASTENS4_14ComposedLayoutINS4_7SwizzleILi2ELi4ELi3EEENS4_18smem_ptr_flag_bitsILi16EEENST_INS5_IJNSA_ILi8EEESH_EEENS5_IJSH_SB_EEEEEEEvNS4_8identityENS4_13SM90_TMA_LOADES1B_vS1C_EENS_8epilogue10collective18CollectiveEpilogueINS1F_23Sm100TmaWarpSpecializedILi4ELi2ELi16ELb1ELb0EEEJSI_NS5_IJNST_ISF_SB_EENST_ISH_SB_EEEEESJ_SK_SJ_SK_NS1F_6fusion15FusionCallbacksIS1J_NS1N_17LinearCombinationISJ_fSJ_fLNS_15FloatRoundStyleE2EEESI_S1M_JEEENS4_5SM1004TMEM4LOAD26SM100_TMEM_LOAD_16dp256b4xES1D_S1B_NS4_17SM75_U32x4_LDSM_NENS4_14SM90_TMA_STOREES1B_NS4_17SM90_U32x4_STSM_NENS4_39AutoVectorizingCopyWithAssumedAlignmentILi128EEEEEEvvEEEEvNT_6ParamsE)
        /*0008*/ 	.word	0x00000044


	//----- nvinfo : EIATTR_FRAME_SIZE
	.align		4
.L_19:
        /*000c*/ 	.byte	0x04, 0x11
        /*000e*/ 	.short	(.L_21 - .L_20)
	.align		4
.L_20:
        /*0010*/ 	.word	index@($__internal_2_$__cuda_sm10x_tcgen05_guardrail_trap_unallocated_columns_being_dealloced)
        /*0014*/ 	.word	0x00000000


	//----- nvinfo : EIATTR_FRAME_SIZE
	.align		4
.L_21:
        /*0018*/ 	.byte	0x04, 0x11
        /*001a*/ 	.short	(.L_23 - .L_22)
	.align		4
.L_22:
        /*001c*/ 	.word	index@($__internal_1_$__cuda_sm10x_tcgen05_guardrail_trap_phase_invalid_during_alloc)
        /*0020*/ 	.word	0x00000000


	//----- nvinfo : EIATTR_FRAME_SIZE
	.align		4
.L_23:
        /*0024*/ 	.byte	0x04, 0x11
        /*0026*/ 	.short	(.L_25 - .L_24)
	.align		4
.L_24:
        /*0028*/ 	.word	index@($__internal_0_$__cuda_sm10x_tcgen05_guardrail_trap_col_being_dealloced_not_returned_by_alloc)
        /*002c*/ 	.word	0x00000000


	//----- nvinfo : EIATTR_FRAME_SIZE
	.align		4
.L_25:
        /*0030*/ 	.byte	0x04, 0x11
        /*0032*/ 	.short	(.L_27 - .L_26)
	.align		4
.L_26:
        /*0034*/ 	.word	index@(_ZN7cutlass13device_kernelINS_4gemm6kernel13GemmUniversalIN4cute5tupleIJiiiiEEENS1_10collective13CollectiveMmaINS1_35MainloopSm100TmaUmmaWarpSpecializedILi3ELi2ELi4ENS5_IJNS4_1CILi1EEENSA_ILi2EEESB_EEEEENS5_IJNSA_ILi64EEENSA_ILi128EEENSA_ILi32EEEEEENS_6half_tENS5_IJlSB_lEEESJ_SK_NS4_8TiledMMAINS4_8MMA_AtomIJNS4_20SM100_MMA_F16BF16_SSISJ_SJ_fLi64ELi128ELNS4_4UMMA5MajorE0ELSP_0ELNSO_7ScaleInE0ELSQ_0EEEEEENS4_6LayoutINS5_IJSB_SB_SB_EEENS5_IJNSA_ILi0EEESV_SV_EEEEENS5_IJNS4_10UnderscoreESY_SY_EEEEENS4_23SM90_TMA_LOAD_MULTICASTENS4_14ComposedLayoutINS4_7SwizzleILi2ELi4ELi3EEENS4_18smem_ptr_flag_bitsILi16EEENST_INS5_IJNSA_ILi8EEESH_EEENS5_IJSH_SB_EEEEEEEvNS4_8identityENS4_13SM90_TMA_LOADES1B_vS1C_EENS_8epilogue10collective18CollectiveEpilogueINS1F_23Sm100TmaWarpSpecializedILi4ELi2ELi16ELb1ELb0EEEJSI_NS5_IJNST_ISF_SB_EENST_ISH_SB_EEEEESJ_SK_SJ_SK_NS1F_6fusion15FusionCallbacksIS1J_NS1N_17LinearCombinationISJ_fSJ_fLNS_15FloatRoundStyleE2EEESI_S1M_JEEENS4_5SM1004TMEM4LOAD26SM100_TMEM_LOAD_16dp256b4xES1D_S1B_NS4_17SM75_U32x4_LDSM_NENS4_14SM90_TMA_STOREES1B_NS4_17SM90_U32x4_STSM_NENS4_39AutoVectorizingCopyWithAssumedAlignmentILi128EEEEEEvvEEEEvNT_6ParamsE)
        /*0038*/ 	.word	0x00000000


	//----- nvinfo : EIATTR_MIN_STACK_SIZE
	.align		4
.L_27:
        /*003c*/ 	.byte	0x04, 0x12
        /*003e*/ 	.short	(.L_29 - .L_28)
	.align		4
.L_28:
        /*0040*/ 	.word	index@(_ZN7cutlass13device_kernelINS_4gemm6kernel13GemmUniversalIN4cute5tupleIJiiiiEEENS1_10collective13CollectiveMmaINS1_35MainloopSm100TmaUmmaWarpSpecializedILi3ELi2ELi4ENS5_IJNS4_1CILi1EEENSA_ILi2EEESB_EEEEENS5_IJNSA_ILi64EEENSA_ILi128EEENSA_ILi32EEEEEENS_6half_tENS5_IJlSB_lEEESJ_SK_NS4_8TiledMMAINS4_8MMA_AtomIJNS4_20SM100_MMA_F16BF16_SSISJ_SJ_fLi64ELi128ELNS4_4UMMA5MajorE0ELSP_0ELNSO_7ScaleInE0ELSQ_0EEEEEENS4_6LayoutINS5_IJSB_SB_SB_EEENS5_IJNSA_ILi0EEESV_SV_EEEEENS5_IJNS4_10UnderscoreESY_SY_EEEEENS4_23SM90_TMA_LOAD_MULTICASTENS4_14ComposedLayoutINS4_7SwizzleILi2ELi4ELi3EEENS4_18smem_ptr_flag_bitsILi16EEENST_INS5_IJNSA_ILi8EEESH_EEENS5_IJSH_SB_EEEEEEEvNS4_8identityENS4_13SM90_TMA_LOADES1B_vS1C_EENS_8epilogue10collective18CollectiveEpilogueINS1F_23Sm100TmaWarpSpecializedILi4ELi2ELi16ELb1ELb0EEEJSI_NS5_IJNST_ISF_SB_EENST_ISH_SB_EEEEESJ_SK_SJ_SK_NS1F_6fusion15FusionCallbacksIS1J_NS1N_17LinearCombinationISJ_fSJ_fLNS_15FloatRoundStyleE2EEESI_S1M_JEEENS4_5SM1004TMEM4LOAD26SM100_TMEM_LOAD_16dp256b4xES1D_S1B_NS4_17SM75_U32x4_LDSM_NENS4_14SM90_TMA_STOREES1B_NS4_17SM90_U32x4_STSM_NENS4_39AutoVectorizingCopyWithAssumedAlignmentILi128EEEEEEvvEEEEvNT_6ParamsE)
        /*0044*/ 	.word	0x00000000
.L_29:


//--------------------- .nv.compat                --------------------------
	.section	.nv.compat,"",@"SHT_CUDA_COMPAT_INFO"
	.align	4
        /*0000*/ 	.byte	0x02, 0x09, 0x01, 0x00, 0x02, 0x02, 0x02, 0x00, 0x02, 0x05, 0x05, 0x00, 0x03, 0x07, 0x01, 0x01
        /*0010*/ 	.byte	0x02, 0x03, 0x01, 0x00, 0x02, 0x06, 0x01, 0x00, 0x04, 0x0b, 0x08, 0x00, 0x09, 0x00, 0x00, 0x00
        /*0020*/ 	.byte	0x00, 0x00, 0x00, 0x00


//--------------------- .nv.info._ZN7cutlass13device_kernelINS_4gemm6kernel13GemmUniversalIN4cute5tupleIJiiiiEEENS1_10collective13CollectiveMmaINS1_35MainloopSm100TmaUmmaWarpSpecializedILi3ELi2ELi4ENS5_IJNS4_1CILi1EEENSA_ILi2EEESB_EEEEENS5_IJNSA_ILi64EEENSA_ILi128EEENSA_ILi32EEEEEENS_6half_tENS5_IJlSB_lEEESJ_SK_NS4_8TiledMMAINS4_8MMA_AtomIJNS4_20SM100_MMA_F16BF16_SSISJ_SJ_fLi64ELi128ELNS4_4UMMA5MajorE0ELSP_0ELNSO_7ScaleInE0ELSQ_0EEEEEENS4_6LayoutINS5_IJSB_SB_SB_EEENS5_IJNSA_ILi0EEESV_SV_EEEEENS5_IJNS4_10UnderscoreESY_SY_EEEEENS4_23SM90_TMA_LOAD_MULTICASTENS4_14ComposedLayoutINS4_7SwizzleILi2ELi4ELi3EEENS4_18smem_ptr_flag_bitsILi16EEENST_INS5_IJNSA_ILi8EEESH_EEENS5_IJSH_SB_EEEEEEEvNS4_8identityENS4_13SM90_TMA_LOADES1B_vS1C_EENS_8epilogue10collective18CollectiveEpilogueINS1F_23Sm100TmaWarpSpecializedILi4ELi2ELi16ELb1ELb0EEEJSI_NS5_IJNST_ISF_SB_EENST_ISH_SB_EEEEESJ_SK_SJ_SK_NS1F_6fusion15FusionCallbacksIS1J_NS1N_17LinearCombinationISJ_fSJ_fLNS_15FloatRoundStyleE2EEESI_S1M_JEEENS4_5SM1004TMEM4LOAD26SM100_TMEM_LOAD_16dp256b4xES1D_S1B_NS4_17SM75_U32x4_LDSM_NENS4_14SM90_TMA_STOREES1B_NS4_17SM90_U32x4_STSM_NENS4_39AutoVectorizingCopyWithAssumedAlignmentILi128EEEEEEvvEEEEvNT_6ParamsE --------------------------
	.section	.nv.info._ZN7cutlass13device_kernelINS_4gemm6kernel13GemmUniversalIN4cute5tupleIJiiiiEEENS1_10collective13CollectiveMmaINS1_35MainloopSm100TmaUmmaWarpSpecializedILi3ELi2ELi4ENS5_IJNS4_1CILi1EEENSA_ILi2EEESB_EEEEENS5_IJNSA_ILi64EEENSA_ILi128EEENSA_ILi32EEEEEENS_6half_tENS5_IJlSB_lEEESJ_SK_NS4_8TiledMMAINS4_8MMA_AtomIJNS4_20SM100_MMA_F16BF16_SSISJ_SJ_fLi64ELi128ELNS4_4UMMA5MajorE0ELSP_0ELNSO_7ScaleInE0ELSQ_0EEEEEENS4_6LayoutINS5_IJSB_SB_SB_EEENS5_IJNSA_ILi0EEESV_SV_EEEEENS5_IJNS4_10UnderscoreESY_SY_EEEEENS4_23SM90_TMA_LOAD_MULTICASTENS4_14ComposedLayoutINS4_7SwizzleILi2ELi4ELi3EEENS4_18smem_ptr_flag_bitsILi16EEENST_INS5_IJNSA_ILi8EEESH_EEENS5_IJSH_SB_EEEEEEEvNS4_8identityENS4_13SM90_TMA_LOADES1B_vS1C_EENS_8epilogue10collective18CollectiveEpilogueINS1F_23Sm100TmaWarpSpecializedILi4ELi2ELi16ELb1ELb0EEEJSI_NS5_IJNST_ISF_SB_EENST_ISH_SB_EEEEESJ_SK_SJ_SK_NS1F_6fusion15FusionCallbacksIS1J_NS1N_17LinearCombinationISJ_fSJ_fLNS_15FloatRoundStyleE2EEESI_S1M_JEEENS4_5SM1004TMEM4LOAD26SM100_TMEM_LOAD_16dp256b4xES1D_S1B_NS4_17SM75_U32x4_LDSM_NENS4_14SM90_TMA_STOREES1B_NS4_17SM90_U32x4_STSM_NENS4_39AutoVectorizingCopyWithAssumedAlignmentILi128EEEEEEvvEEEEvNT_6ParamsE,"",@"SHT_CUDA_INFO"
	.sectionflags	@""
	.align	4


	//----- nvinfo : EIATTR_CUDA_API_VERSION
	.align		4
        /*0000*/ 	.byte	0x04, 0x37
        /*0002*/ 	.short	(.L_31 - .L_30)
.L_30:
        /*0004*/ 	.word	0x00000082


	//----- nvinfo : EIATTR_KPARAM_INFO
	.align		4
.L_31:
        /*0008*/ 	.byte	0x04, 0x17
        /*000a*/ 	.short	(.L_33 - .L_32)
.L_32:
        /*000c*/ 	.word	0x00000000
        /*0010*/ 	.short	0x0000
        /*0012*/ 	.short	0x0000
        /*0014*/ 	.byte	0x00, 0xf0, 0x01, 0x20


	//----- nvinfo : EIATTR_AT_ENTRY_FRAGMENTS
	.align		4
.L_33:
        /*0018*/ 	.byte	0x04, 0x4f
        /*001a*/ 	.short	(.L_35 - .L_34)


	//   ....[0]....
.L_34:
        /*001c*/ 	.word	0x00000006


	//----- nvinfo : EIATTR_RESERVED_SMEM_USED
	.align		4
.L_35:
        /*0020*/ 	.byte	0x01, 0x41
	.zero		2


	//----- nvinfo : EIATTR_SPARSE_MMA_MASK
	.align		4
        /*0024*/ 	.byte	0x03, 0x50
        /*0026*/ 	.short	0x0000


	//----- nvinfo : EIATTR_TCGEN05_1CTA_USED
	.align		4
        /*0028*/ 	.byte	0x01, 0x51
	.zero		2


	//----- nvinfo : EIATTR_MAXREG_COUNT
	.align		4
        /*002c*/ 	.byte	0x03, 0x1b
        /*002e*/ 	.short	0x00ff


	//----- nvinfo : EIATTR_NUM_BARRIERS
	.align		4
        /*0030*/ 	.byte	0x02, 0x4c
        /*0032*/ 	.byte	0x07
	.zero		1


	//----- nvinfo : EIATTR_EXTERNS
	.align		4
        /*0034*/ 	.byte	0x04, 0x0f
        /*0036*/ 	.short	(.L_37 - .L_36)


	//   ....[0]....
	.align		4
.L_36:
        /*0038*/ 	.word	index@(__assertfail)


	//----- nvinfo : EIATTR_MERCURY_ISA_VERSION
	.align		4
.L_37:
        /*003c*/ 	.byte	0x03, 0x5f
        /*003e*/ 	.short	0x0101


	//----- nvinfo : EIATTR_INT_WARP_WIDE_INSTR_OFFSETS
	.align		4
        /*0040*/ 	.byte	0x04, 0x31
        /*0042*/ 	.short	(.L_39 - .L_38)


	//   ....[0]....
.L_38:
        /*0044*/ 	.word	0x00003bb0


	//   ....[1]....
        /*0048*/ 	.word	0x00003be0


	//   ....[2]....
        /*004c*/ 	.word	0x00003c00


	//   ....[3]....
        /*0050*/ 	.word	0x00004780


	//   ....[4]....
        /*0054*/ 	.word	0x000047f0


	//   ....[5]....
        /*0058*/ 	.word	0x000048c0


	//   ....[6]....
        /*005c*/ 	.word	0x00004940


	//   ....[7]....
        /*0060*/ 	.word	0x00004a30


	//   ....[8]....
        /*0064*/ 	.word	0x00004ab0


	//   ....[9]....
        /*0068*/ 	.word	0x00004b90


	//   ....[10]....
        /*006c*/ 	.word	0x00004c40


	//----- nvinfo : EIATTR_COOP_GROUP_MASK_REGIDS
	.align		4
.L_39:
        /*0070*/ 	.byte	0x04, 0x29
        /*0072*/ 	.short	(.L_41 - .L_40)


	//   ....[0]....
.L_40:
        /*0074*/ 	.word	0xffffffff


	//   ....[1]....
        /*0078*/ 	.word	0xffffffff


	//   ....[2]....
        /*007c*/ 	.word	0xffffffff


	//   ....[3]....
        /*0080*/ 	.word	0xffffffff


	//   ....[4]....
        /*0084*/ 	.word	0xffffffff


	//   ....[5]....
        /*0088*/ 	.word	0xffffffff


	//   ....[6]....
        /*008c*/ 	.word	0xffffffff


	//   ....[7]....
        /*0090*/ 	.word	0xffffffff


	//   ....[8]....
        /*0094*/ 	.word	0xffffffff


	//   ....[9]....
        /*0098*/ 	.word	0xffffffff


	//   ....[10]....
        /*009c*/ 	.word	0xffffffff


	//   ....[11]....
        /*00a0*/ 	.word	0xffffffff


	//   ....[12]....
        /*00a4*/ 	.word	0xffffffff


	//   ....[13]....
        /*00a8*/ 	.word	0xffffffff


	//----- nvinfo : EIATTR_COOP_GROUP_INSTR_OFFSETS
	.align		4
.L_41:
        /*00ac*/ 	.byte	0x04, 0x28
        /*00ae*/ 	.short	(.L_43 - .L_42)


	//   ....[0]....
.L_42:
        /*00b0*/ 	.word	0x00000080


	//   ....[1]....
        /*00b4*/ 	.word	0x000004f0


	//   ....[2]....
        /*00b8*/ 	.word	0x00000680


	//   ....[3]....
        /*00bc*/ 	.word	0x00000820


	//   ....[4]....
        /*00c0*/ 	.word	0x00000920


	//   ....[5]....
        /*00c4*/ 	.word	0x00000a90


	//   ....[6]....
        /*00c8*/ 	.word	0x00000c30


	//   ....[7]....
        /*00cc*/ 	.word	0x00000de0


	//   ....[8]....
        /*00d0*/ 	.word	0x00002020


	//   ....[9]....
        /*00d4*/ 	.word	0x00002e80


	//   ....[10]....
        /*00d8*/ 	.word	0x00003090


	//   ....[11]....
        /*00dc*/ 	.word	0x000030c0


	//   ....[12]....
        /*00e0*/ 	.word	0x00003a90


	//   ....[13]....
        /*00e4*/ 	.word	0x00003cc0


	//----- nvinfo : EIATTR_VRC_CTA_INIT_COUNT
	.align		4
.L_43:
        /*00e8*/ 	.byte	0x02, 0x4a
        /*00ea*/ 	.byte	0x80
	.zero		1


	//----- nvinfo : EIATTR_SYSCALL_OFFSETS
	.align		4
        /*00ec*/ 	.byte	0x04, 0x46
        /*00ee*/ 	.short	(.L_45 - .L_44)


	//   ....[0]....
.L_44:
        /*00f0*/ 	.word	0x000058d0


	//   ....[1]....
        /*00f4*/ 	.word	0x000059c0


	//   ....[2]....
        /*00f8*/ 	.word	0x00006150


	//   ....[3]....
        /*00fc*/ 	.word	0x00006a00


	//   ....[4]....
        /*0100*/ 	.word	0x00007290


	//   ....[5]....
        /*0104*/ 	.word	0x00007b10


	//----- nvinfo : EIATTR_MBARRIER_INSTR_OFFSETS
	.align		4
.L_45:
        /*0108*/ 	.byte	0x04, 0x39
        /*010a*/ 	.short	(.L_47 - .L_46)


	//   ....[0]....
.L_46:
        /*010c*/ 	.word	0x00000610
        /*0110*/ 	.word	0x000000ff
        /*0114*/ 	.word	0x00000000
        /*0118*/ 	.short	0x0100
        /*011a*/ 	.byte	0x04
	.zero		1


	//   ....[1]....
        /*011c*/ 	.word	0x00000620
        /*0120*/ 	.word	0x000000ff
        /*0124*/ 	.word	0x00000018
        /*0128*/ 	.short	0x0100
        /*012a*/ 	.byte	0x04
	.zero		1


	//   ....[2]....
        /*012c*/ 	.word	0x00000630
        /*0130*/ 	.word	0x000000ff
        /*0134*/ 	.word	0x00000008
        /*0138*/ 	.short	0x0100
        /*013a*/ 	.byte	0x04
	.zero		1


	//   ....[3]....
        /*013c*/ 	.word	0x00000640
        /*0140*/ 	.word	0x000000ff
        /*0144*/ 	.word	0x00000020
        /*0148*/ 	.short	0x0100
        /*014a*/ 	.byte	0x04
	.zero		1


	//   ....[4]....
        /*014c*/ 	.word	0x00000650
        /*0150*/ 	.word	0x000000ff
        /*0154*/ 	.word	0x00000010
        /*0158*/ 	.short	0x0100
        /*015a*/ 	.byte	0x04
	.zero		1


	//   ....[5]....
        /*015c*/ 	.word	0x00000660
        /*0160*/ 	.word	0x000000ff
        /*0164*/ 	.word	0x00000028
        /*0168*/ 	.short	0x0100
        /*016a*/ 	.byte	0x04
	.zero		1


	//   ....[6]....
        /*016c*/ 	.word	0x00000790
        /*0170*/ 	.word	0x000000ff
        /*0174*/ 	.word	0x00000030
        /*0178*/ 	.short	0x0100
        /*017a*/ 	.byte	0x04
	.zero		1


	//   ....[7]....
        /*017c*/ 	.word	0x000007a0
        /*0180*/ 	.word	0x000000ff
        /*0184*/ 	.word	0x00000050
        /*0188*/ 	.short	0x0100
        /*018a*/ 	.byte	0x04
	.zero		1


	//   ....[8]....
        /*018c*/ 	.word	0x000007b0
        /*0190*/ 	.word	0x000000ff
        /*0194*/ 	.word	0x00000038
        /*0198*/ 	.short	0x0100
        /*019a*/ 	.byte	0x04
	.zero		1


	//   ....[9]....
        /*019c*/ 	.word	0x000007c0
        /*01a0*/ 	.word	0x000000ff
        /*01a4*/ 	.word	0x00000058
        /*01a8*/ 	.short	0x0100
        /*01aa*/ 	.byte	0x04
	.zero		1


	//   ....[10]....
        /*01ac*/ 	.word	0x000007d0
        /*01b0*/ 	.word	0x000000ff
        /*01b4*/ 	.word	0x00000040
        /*01b8*/ 	.short	0x0100
        /*01ba*/ 	.byte	0x04
	.zero		1


	//   ....[11]....
        /*01bc*/ 	.word	0x000007e0
        /*01c0*/ 	.word	0x000000ff
        /*01c4*/ 	.word	0x00000060
        /*01c8*/ 	.short	0x0100
        /*01ca*/ 	.byte	0x04
	.zero		1


	//   ....[12]....
        /*01cc*/ 	.word	0x000007f0
        /*01d0*/ 	.word	0x000000ff
        /*01d4*/ 	.word	0x00000048
        /*01d8*/ 	.short	0x0100
        /*01da*/ 	.byte	0x04
	.zero		1


	//   ....[13]....
        /*01dc*/ 	.word	0x00000800
        /*01e0*/ 	.word	0x000000ff
        /*01e4*/ 	.word	0x00000068
        /*01e8*/ 	.short	0x0100
        /*01ea*/ 	.byte	0x04
	.zero		1


	//   ....[14]....
        /*01ec*/ 	.word	0x000008f0
        /*01f0*/ 	.word	0x000000ff
        /*01f4*/ 	.word	0x00000070
        /*01f8*/ 	.short	0x0100
        /*01fa*/ 	.byte	0x06
	.zero		1


	//   ....[15]....
        /*01fc*/ 	.word	0x00000900
        /*0200*/ 	.word	0x000000ff
        /*0204*/ 	.word	0x00000078
        /*0208*/ 	.short	0x0100
        /*020a*/ 	.byte	0x06
	.zero		1


	//   ....[16]....
        /*020c*/ 	.word	0x00000a40
        /*0210*/ 	.word	0x000000ff
        /*0214*/ 	.word	0x00000080
        /*0218*/ 	.short	0x0100
        /*021a*/ 	.byte	0x06
	.zero		1


	//   ....[17]....
        /*021c*/ 	.word	0x00000a50
        /*0220*/ 	.word	0x000000ff
        /*0224*/ 	.word	0x00000090
        /*0228*/ 	.short	0x0100
        /*022a*/ 	.byte	0x06
	.zero		1


	//   ....[18]....
        /*022c*/ 	.word	0x00000a60
        /*0230*/ 	.word	0x000000ff
        /*0234*/ 	.word	0x00000088
        /*0238*/ 	.short	0x0100
        /*023a*/ 	.byte	0x06
	.zero		1


	//   ....[19]....
        /*023c*/ 	.word	0x00000a70
        /*0240*/ 	.word	0x000000ff
        /*0244*/ 	.word	0x00000098
        /*0248*/ 	.short	0x0100
        /*024a*/ 	.byte	0x06
	.zero		1


	//   ....[20]....
        /*024c*/ 	.word	0x00000ba0
        /*0250*/ 	.word	0x000000ff
        /*0254*/ 	.word	0x000000a0
        /*0258*/ 	.short	0x0100
        /*025a*/ 	.byte	0x04
	.zero		1


	//   ....[21]....
        /*025c*/ 	.word	0x00000bb0
        /*0260*/ 	.word	0x000000ff
        /*0264*/ 	.word	0x000000c0
        /*0268*/ 	.short	0x0100
        /*026a*/ 	.byte	0x04
	.zero		1


	//   ....[22]....
        /*026c*/ 	.word	0x00000bc0
        /*0270*/ 	.word	0x000000ff
        /*0274*/ 	.word	0x000000a8
        /*0278*/ 	.short	0x0100
        /*027a*/ 	.byte	0x04
	.zero		1


	//   ....[23]....
        /*027c*/ 	.word	0x00000bd0
        /*0280*/ 	.word	0x000000ff
        /*0284*/ 	.word	0x000000c8
        /*0288*/ 	.short	0x0100
        /*028a*/ 	.byte	0x04
	.zero		1


	//   ....[24]....
        /*028c*/ 	.word	0x00000be0
        /*0290*/ 	.word	0x000000ff
        /*0294*/ 	.word	0x000000b0
        /*0298*/ 	.short	0x0100
        /*029a*/ 	.byte	0x04
	.zero		1


	//   ....[25]....
        /*029c*/ 	.word	0x00000bf0
        /*02a0*/ 	.word	0x000000ff
        /*02a4*/ 	.word	0x000000d0
        /*02a8*/ 	.short	0x0100
        /*02aa*/ 	.byte	0x04
	.zero		1


	//   ....[26]....
        /*02ac*/ 	.word	0x00000c00
        /*02b0*/ 	.word	0x000000ff
        /*02b4*/ 	.word	0x000000b8
        /*02b8*/ 	.short	0x0100
        /*02ba*/ 	.byte	0x04
	.zero		1


	//   ....[27]....
        /*02bc*/ 	.word	0x00000c10
        /*02c0*/ 	.word	0x000000ff
        /*02c4*/ 	.word	0x000000d8
        /*02c8*/ 	.short	0x0100
        /*02ca*/ 	.byte	0x04
	.zero		1


	//   ....[28]....
        /*02cc*/ 	.word	0x00000d00
        /*02d0*/ 	.word	0x000000ff
        /*02d4*/ 	.word	0x000000e0
        /*02d8*/ 	.short	0x0100
        /*02da*/ 	.byte	0x04
	.zero		1


	//   ....[29]....
        /*02dc*/ 	.word	0x00000d10
        /*02e0*/ 	.word	0x000000ff
        /*02e4*/ 	.word	0x000000f0
        /*02e8*/ 	.short	0x0100
        /*02ea*/ 	.byte	0x04
	.zero		1


	//   ....[30]....
        /*02ec*/ 	.word	0x00000d20
        /*02f0*/ 	.word	0x000000ff
        /*02f4*/ 	.word	0x000000e8
        /*02f8*/ 	.short	0x0100
        /*02fa*/ 	.byte	0x04
	.zero		1


	//   ....[31]....
        /*02fc*/ 	.word	0x00000d30
        /*0300*/ 	.word	0x000000ff
        /*0304*/ 	.word	0x000000f8
        /*0308*/ 	.short	0x0100
        /*030a*/ 	.byte	0x04
	.zero		1


	//   ....[32]....
        /*030c*/ 	.word	0x000018c0
        /*0310*/ 	.word	0x00000000
        /*0314*/ 	.word	0x000000f0
        /*0318*/ 	.short	0x010a
        /*031a*/ 	.byte	0xff
	.zero		1


	//   ....[33]....
        /*031c*/ 	.word	0x000018f0
        /*0320*/ 	.word	0x00000000
        /*0324*/ 	.word	0x000000e0
        /*0328*/ 	.short	0x0101
        /*032a*/ 	.byte	0xff
	.zero		1


	//   ....[34]....
        /*032c*/ 	.word	0x000019a0
        /*0330*/ 	.word	0x000000ff
        /*0334*/ 	.word	0x00000018
        /*0338*/ 	.short	0x010a
        /*033a*/ 	.byte	0x04
	.zero		1


	//   ....[35]....
        /*033c*/ 	.word	0x00001a20
        /*0340*/ 	.word	0x000000ff
        /*0344*/ 	.word	0x00000018
        /*0348*/ 	.short	0x010a
        /*034a*/ 	.byte	0x21
	.zero		1


	//   ....[36]....
        /*034c*/ 	.word	0x00001bb0
        /*0350*/ 	.word	0x000000ff
        /*0354*/ 	.word	0x00000018
        /*0358*/ 	.short	0x010a
        /*035a*/ 	.byte	0x08
	.zero		1


	//   ....[37]....
        /*035c*/ 	.word	0x00001ce0
        /*0360*/ 	.word	0x000000ff
        /*0364*/ 	.word	0x00000078
        /*0368*/ 	.short	0x0101
        /*036a*/ 	.byte	0x07
	.zero		1


	//   ....[38]....
        /*036c*/ 	.word	0x00001d00
        /*0370*/ 	.word	0x000000ff
        /*0374*/ 	.word	0x00000018
        /*0378*/ 	.short	0x010a
        /*037a*/ 	.byte	0x04
	.zero		1


	//   ....[39]....
        /*037c*/ 	.word	0x00001d80
        /*0380*/ 	.word	0x000000ff
        /*0384*/ 	.word	0x00000018
        /*0388*/ 	.short	0x010a
        /*038a*/ 	.byte	0x11
	.zero		1


	//   ....[40]....
        /*038c*/ 	.word	0x00001f10
        /*0390*/ 	.word	0x000000ff
        /*0394*/ 	.word	0x00000018
        /*0398*/ 	.short	0x010a
        /*039a*/ 	.byte	0x06
	.zero		1


	//   ....[41]....
        /*039c*/ 	.word	0x00002050
        /*03a0*/ 	.word	0x00000003
        /*03a4*/ 	.word	0x00000080
        /*03a8*/ 	.short	0x010a
        /*03aa*/ 	.byte	0xff
	.zero		1


	//   ....[42]....
        /*03ac*/ 	.word	0x000021a0
        /*03b0*/ 	.word	0x00000000
        /*03b4*/ 	.word	0x00000000
        /*03b8*/ 	.short	0x0101
        /*03ba*/ 	.byte	0xff
	.zero		1


	//   ....[43]....
        /*03bc*/ 	.word	0x00002760
        /*03c0*/ 	.word	0x000000ff
        /*03c4*/ 	.word	0x00000000
        /*03c8*/ 	.short	0x010a
        /*03ca*/ 	.byte	0x04
	.zero		1


	//   ....[44]....
        /*03cc*/ 	.word	0x000027f0
        /*03d0*/ 	.word	0x000000ff
        /*03d4*/ 	.word	0x00000000
        /*03d8*/ 	.short	0x010a
        /*03da*/ 	.byte	0x05
	.zero		1


	//   ....[45]....
        /*03dc*/ 	.word	0x00002890
        /*03e0*/ 	.word	0x00000000
        /*03e4*/ 	.word	0x00000000
        /*03e8*/ 	.short	0x010a
        /*03ea*/ 	.byte	0xff
	.zero		1


	//   ....[46]....
        /*03ec*/ 	.word	0x000029d0
        /*03f0*/ 	.word	0x00000002
        /*03f4*/ 	.word	0x000000e0
        /*03f8*/ 	.short	0x010a
        /*03fa*/ 	.byte	0xff
	.zero		1


	//   ....[47]....
        /*03fc*/ 	.word	0x00002a40
        /*0400*/ 	.word	0x00000002
        /*0404*/ 	.word	0x00000000
        /*0408*/ 	.short	0x0101
        /*040a*/ 	.byte	0xff
	.zero		1


	//   ....[48]....
        /*040c*/ 	.word	0x00002a60
        /*0410*/ 	.word	0x000000ff
        /*0414*/ 	.word	0x00000090
        /*0418*/ 	.short	0x010a
        /*041a*/ 	.byte	0x04
	.zero		1


	//   ....[49]....
        /*041c*/ 	.word	0x00002b80
        /*0420*/ 	.word	0x00000002
        /*0424*/ 	.word	0x00000080
        /*0428*/ 	.short	0x010a
        /*042a*/ 	.byte	0xff
	.zero		1


	//   ....[50]....
        /*042c*/ 	.word	0x00002c80
        /*0430*/ 	.word	0x00000002
        /*0434*/ 	.word	0x00000000
        /*0438*/ 	.short	0x0101
        /*043a*/ 	.byte	0xff
	.zero		1


	//   ....[51]....
        /*043c*/ 	.word	0x00002d10
        /*0440*/ 	.word	0x000000ff
        /*0444*/ 	.word	0x00000090
        /*0448*/ 	.short	0x0106
        /*044a*/ 	.byte	0x04
	.zero		1


	//   ....[52]....
        /*044c*/ 	.word	0x00002d30
        /*0450*/ 	.word	0x000000ff
        /*0454*/ 	.word	0x00000090
        /*0458*/ 	.short	0x010a
        /*045a*/ 	.byte	0x04
	.zero		1


	//   ....[53]....
        /*045c*/ 	.word	0x00002dc0
        /*0460*/ 	.word	0x000000ff
        /*0464*/ 	.word	0x00000090
        /*0468*/ 	.short	0x0106
        /*046a*/ 	.byte	0x07
	.zero		1


	//   ....[54]....
        /*046c*/ 	.word	0x00002e00
        /*0470*/ 	.word	0x00000000
        /*0474*/ 	.word	0x00000090
        /*0478*/ 	.short	0x010a
        /*047a*/ 	.byte	0xff
	.zero		1


	//   ....[55]....
        /*047c*/ 	.word	0x00003320
        /*0480*/ 	.word	0x00000000
        /*0484*/ 	.word	0x00000080
        /*0488*/ 	.short	0x010a
        /*048a*/ 	.byte	0xff
	.zero		1


	//   ....[56]....
        /*048c*/ 	.word	0x00003420
        /*0490*/ 	.word	0x00000003
        /*0494*/ 	.word	0x00000000
        /*0498*/ 	.short	0x0101
        /*049a*/ 	.byte	0xff
	.zero		1


	//   ....[57]....
        /*049c*/ 	.word	0x00003430
        /*04a0*/ 	.word	0x000000ff
        /*04a4*/ 	.word	0x00000000
        /*04a8*/ 	.short	0x010a
        /*04aa*/ 	.byte	0x04
	.zero		1


	//   ....[58]....
        /*04ac*/ 	.word	0x000034b0
        /*04b0*/ 	.word	0x000000ff
        /*04b4*/ 	.word	0x000000c0
        /*04b8*/ 	.short	0x010a
        /*04ba*/ 	.byte	0x17
	.zero		1


	//   ....[59]....
        /*04bc*/ 	.word	0x00003590
        /*04c0*/ 	.word	0x000000ff
        /*04c4*/ 	.word	0x00000000
        /*04c8*/ 	.short	0x010a
        /*04ca*/ 	.byte	0x05
	.zero		1


	//   ....[60]....
        /*04cc*/ 	.word	0x000036d0
        /*04d0*/ 	.word	0x000000ff
        /*04d4*/ 	.word	0x00000000
        /*04d8*/ 	.short	0x010a
        /*04da*/ 	.byte	0x04
	.zero		1


	//   ....[61]....
        /*04dc*/ 	.word	0x000038c0
        /*04e0*/ 	.word	0x000000ff
        /*04e4*/ 	.word	0x00000000
        /*04e8*/ 	.short	0x010a
        /*04ea*/ 	.byte	0x04
	.zero		1


	//   ....[62]....
        /*04ec*/ 	.word	0x00003950
        /*04f0*/ 	.word	0x000000ff
        /*04f4*/ 	.word	0x00000000
        /*04f8*/ 	.short	0x010a
        /*04fa*/ 	.byte	0x05
	.zero		1


	//   ....[63]....
        /*04fc*/ 	.word	0x000039e0
        /*0500*/ 	.word	0x000000ff
        /*0504*/ 	.word	0x00000000
        /*0508*/ 	.short	0x010a
        /*050a*/ 	.byte	0x05
	.zero		1


	//   ....[64]....
        /*050c*/ 	.word	0x00003a70
        /*0510*/ 	.word	0x000000ff
        /*0514*/ 	.word	0x00000000
        /*0518*/ 	.short	0x010a
        /*051a*/ 	.byte	0x04
	.zero		1


	//   ....[65]....
        /*051c*/ 	.word	0x00003f80
        /*0520*/ 	.word	0x0000000c
        /*0524*/ 	.word	0x00000080
        /*0528*/ 	.short	0x010a
        /*052a*/ 	.byte	0xff
	.zero		1


	//   ....[66]....
        /*052c*/ 	.word	0x000040f0
        /*0530*/ 	.word	0x00000000
        /*0534*/ 	.word	0x00000000
        /*0538*/ 	.short	0x0101
        /*053a*/ 	.byte	0xff
	.zero		1


	//   ....[67]....
        /*053c*/ 	.word	0x00004580
        /*0540*/ 	.word	0x000000ff
        /*0544*/ 	.word	0x00000078
        /*0548*/ 	.short	0x010a
        /*054a*/ 	.byte	0x15
	.zero		1


	//   ....[68]....
        /*054c*/ 	.word	0x00004700
        /*0550*/ 	.word	0x000000ff
        /*0554*/ 	.word	0x00000050
        /*0558*/ 	.short	0x010a
        /*055a*/ 	.byte	0x15
	.zero		1


	//   ....[69]....
        /*055c*/ 	.word	0x00004870
        /*0560*/ 	.word	0x000000ff
        /*0564*/ 	.word	0x00000030
        /*0568*/ 	.short	0x010b
        /*056a*/ 	.byte	0x15
	.zero		1


	//   ....[70]....
        /*056c*/ 	.word	0x00004880
        /*0570*/ 	.word	0x000000ff
        /*0574*/ 	.word	0x00000000
        /*0578*/ 	.short	0x0101
        /*057a*/ 	.byte	0x28
	.zero		1


	//   ....[71]....
        /*057c*/ 	.word	0x00004890
        /*0580*/ 	.word	0x000000ff
        /*0584*/ 	.word	0x00000058
        /*0588*/ 	.short	0x010a
        /*058a*/ 	.byte	0x15
	.zero		1


	//   ....[72]....
        /*058c*/ 	.word	0x000049e0
        /*0590*/ 	.word	0x000000ff
        /*0594*/ 	.word	0x00000038
        /*0598*/ 	.short	0x010b
        /*059a*/ 	.byte	0x15
	.zero		1


	//   ....[73]....
        /*059c*/ 	.word	0x000049f0
        /*05a0*/ 	.word	0x000000ff
        /*05a4*/ 	.word	0x00000000
        /*05a8*/ 	.short	0x0101
        /*05aa*/ 	.byte	0x27
	.zero		1


	//   ....[74]....
        /*05ac*/ 	.word	0x00004a00
        /*05b0*/ 	.word	0x000000ff
        /*05b4*/ 	.word	0x00000060
        /*05b8*/ 	.short	0x010a
        /*05ba*/ 	.byte	0x15
	.zero		1


	//   ....[75]....
        /*05bc*/ 	.word	0x00004b40
        /*05c0*/ 	.word	0x000000ff
        /*05c4*/ 	.word	0x00000040
        /*05c8*/ 	.short	0x010b
        /*05ca*/ 	.byte	0x15
	.zero		1


	//   ....[76]....
        /*05cc*/ 	.word	0x00004b50
        /*05d0*/ 	.word	0x000000ff
        /*05d4*/ 	.word	0x00000000
        /*05d8*/ 	.short	0x0101
        /*05da*/ 	.byte	0x26
	.zero		1


	//   ....[77]....
        /*05dc*/ 	.word	0x00004b60
        /*05e0*/ 	.word	0x000000ff
        /*05e4*/ 	.word	0x00000068
        /*05e8*/ 	.short	0x010a
        /*05ea*/ 	.byte	0x15
	.zero		1


	//   ....[78]....
        /*05ec*/ 	.word	0x00004d60
        /*05f0*/ 	.word	0x000000ff
        /*05f4*/ 	.word	0x00000048
        /*05f8*/ 	.short	0x010b
        /*05fa*/ 	.byte	0x15
	.zero		1


	//   ....[79]....
        /*05fc*/ 	.word	0x00004d70
        /*0600*/ 	.word	0x000000ff
        /*0604*/ 	.word	0x00000000
        /*0608*/ 	.short	0x0101
        /*060a*/ 	.byte	0x25
	.zero		1


	//   ....[80]....
        /*060c*/ 	.word	0x00004da0
        /*0610*/ 	.word	0x000000ff
        /*0614*/ 	.word	0x00000050
        /*0618*/ 	.short	0x010a
        /*061a*/ 	.byte	0x15
	.zero		1


	//   ....[81]....
        /*061c*/ 	.word	0x00004dc0
        /*0620*/ 	.word	0x000000ff
        /*0624*/ 	.word	0x00000058
        /*0628*/ 	.short	0x010a
        /*062a*/ 	.byte	0x15
	.zero		1


	//   ....[82]....
        /*062c*/ 	.word	0x00004de0
        /*0630*/ 	.word	0x000000ff
        /*0634*/ 	.word	0x00000060
        /*0638*/ 	.short	0x010a
        /*063a*/ 	.byte	0x15
	.zero		1


	//   ....[83]....
        /*063c*/ 	.word	0x00004e20
        /*0640*/ 	.word	0x00000000
        /*0644*/ 	.word	0x00000068
        /*0648*/ 	.short	0x010a
        /*064a*/ 	.byte	0xff
	.zero		1


	//   ....[84]....
        /*064c*/ 	.word	0x00005160
        /*0650*/ 	.word	0x00000003
        /*0654*/ 	.word	0x00000080
        /*0658*/ 	.short	0x010a
        /*065a*/ 	.byte	0xff
	.zero		1


	//   ....[85]....
        /*065c*/ 	.word	0x000052e0
        /*0660*/ 	.word	0x00000000
        /*0664*/ 	.word	0x00000000
        /*0668*/ 	.short	0x0101
        /*066a*/ 	.byte	0xff
	.zero		1


	//   ....[86]....
        /*066c*/ 	.word	0x00005e00
        /*0670*/ 	.word	0x000000ff
        /*0674*/ 	.word	0x00000030
        /*0678*/ 	.short	0x010a
        /*067a*/ 	.byte	0x2c
	.zero		1


	//   ....[87]....
        /*067c*/ 	.word	0x00005e40
        /*0680*/ 	.word	0x0000001a
        /*0684*/ 	.word	0x000000a0
        /*0688*/ 	.short	0x010a
        /*068a*/ 	.byte	0xff
	.zero		1


	//   ....[88]....
        /*068c*/ 	.word	0x00005f50
        /*0690*/ 	.word	0x000000ff
        /*0694*/ 	.word	0x00000030
        /*0698*/ 	.short	0x010a
        /*069a*/ 	.byte	0x2c
	.zero		1


	//   ....[89]....
        /*069c*/ 	.word	0x00006030
        /*06a0*/ 	.word	0x0000001a
        /*06a4*/ 	.word	0x000000a0
        /*06a8*/ 	.short	0x010a
        /*06aa*/ 	.byte	0xff
	.zero		1


	//   ....[90]....
        /*06ac*/ 	.word	0x00006760
        /*06b0*/ 	.word	0x00000000
        /*06b4*/ 	.word	0x00000000
        /*06b8*/ 	.short	0x0101
        /*06ba*/ 	.byte	0xff
	.zero		1


	//   ....[91]....
        /*06bc*/ 	.word	0x00006770
        /*06c0*/ 	.word	0x00000004
        /*06c4*/ 	.word	0x00000030
        /*06c8*/ 	.short	0x010a
        /*06ca*/ 	.byte	0xff
	.zero		1


	//   ....[92]....
        /*06cc*/ 	.word	0x00006830
        /*06d0*/ 	.word	0x00000004
        /*06d4*/ 	.word	0x00000030
        /*06d8*/ 	.short	0x010a
        /*06da*/ 	.byte	0xff
	.zero		1


	//   ....[93]....
        /*06dc*/ 	.word	0x00006ff0
        /*06e0*/ 	.word	0x00000000
        /*06e4*/ 	.word	0x00000000
        /*06e8*/ 	.short	0x0101
        /*06ea*/ 	.byte	0xff
	.zero		1


	//   ....[94]....
        /*06ec*/ 	.word	0x00007010
        /*06f0*/ 	.word	0x00000002
        /*06f4*/ 	.word	0x00000030
        /*06f8*/ 	.short	0x010a
        /*06fa*/ 	.byte	0xff
	.zero		1


	//   ....[95]....
        /*06fc*/ 	.word	0x000070c0
        /*0700*/ 	.word	0x00000002
        /*0704*/ 	.word	0x00000030
        /*0708*/ 	.short	0x010a
        /*070a*/ 	.byte	0xff
	.zero		1


	//   ....[96]....
        /*070c*/ 	.word	0x00007870
        /*0710*/ 	.word	0x00000000
        /*0714*/ 	.word	0x00000000
        /*0718*/ 	.short	0x0101
        /*071a*/ 	.byte	0xff
	.zero		1


	//   ....[97]....
        /*071c*/ 	.word	0x00007890
        /*0720*/ 	.word	0x00000003
        /*0724*/ 	.word	0x00000030
        /*0728*/ 	.short	0x010a
        /*072a*/ 	.byte	0xff
	.zero		1


	//   ....[98]....
        /*072c*/ 	.word	0x00007940
        /*0730*/ 	.word	0x00000003
        /*0734*/ 	.word	0x00000030
        /*0738*/ 	.short	0x010a
        /*073a*/ 	.byte	0xff
	.zero		1


	//   ....[99]....
        /*073c*/ 	.word	0x00007d50
        /*0740*/ 	.word	0x000000ff
        /*0744*/ 	.word	0x00000000
        /*0748*/ 	.short	0x0101
        /*074a*/ 	.byte	0x04
	.zero		1


	//   ....[100]....
        /*074c*/ 	.word	0x00008160
        /*0750*/ 	.word	0x00000000
        /*0754*/ 	.word	0x00000000
        /*0758*/ 	.short	0x0101
        /*075a*/ 	.byte	0xff
	.zero		1


	//   ....[101]....
        /*075c*/ 	.word	0x00008410
        /*0760*/ 	.word	0x000000ff
        /*0764*/ 	.word	0x00000000
        /*0768*/ 	.short	0x0101
        /*076a*/ 	.byte	0x04
	.zero		1


	//   ....[102]....
        /*076c*/ 	.word	0x00008430
        /*0770*/ 	.word	0x00000000
        /*0774*/ 	.word	0x000000f0
        /*0778*/ 	.short	0x010a
        /*077a*/ 	.byte	0xff
	.zero		1


	//   ....[103]....
        /*077c*/ 	.word	0x00008490
        /*0780*/ 	.word	0x00000000
        /*0784*/ 	.word	0x00000018
        /*0788*/ 	.short	0x010a
        /*078a*/ 	.byte	0xff
	.zero		1


	//   ....[104]....
        /*078c*/ 	.word	0x000084f0
        /*0790*/ 	.word	0x00000000
        /*0794*/ 	.word	0x00000018
        /*0798*/ 	.short	0x010a
        /*079a*/ 	.byte	0xff
	.zero		1


	//   ....[105]....
        /*079c*/ 	.word	0x00008540
        /*07a0*/ 	.word	0x00000003
        /*07a4*/ 	.word	0x00000080
        /*07a8*/ 	.short	0x010a
        /*07aa*/ 	.byte	0xff
	.zero		1


	//   ....[106]....
        /*07ac*/ 	.word	0x000085a0
        /*07b0*/ 	.word	0x00000000
        /*07b4*/ 	.word	0x00000000
        /*07b8*/ 	.short	0x010a
        /*07ba*/ 	.byte	0xff
	.zero		1


	//   ....[107]....
        /*07bc*/ 	.word	0x00008600
        /*07c0*/ 	.word	0x00000000
        /*07c4*/ 	.word	0x00000000
        /*07c8*/ 	.short	0x010a
        /*07ca*/ 	.byte	0xff
	.zero		1


	//   ....[108]....
        /*07cc*/ 	.word	0x00008650
        /*07d0*/ 	.word	0x00000002
        /*07d4*/ 	.word	0x000000e0
        /*07d8*/ 	.short	0x010a
        /*07da*/ 	.byte	0xff
	.zero		1


	//   ....[109]....
        /*07dc*/ 	.word	0x000086b0
        /*07e0*/ 	.word	0x00000002
        /*07e4*/ 	.word	0x00000090
        /*07e8*/ 	.short	0x010a
        /*07ea*/ 	.byte	0xff
	.zero		1


	//   ....[110]....
        /*07ec*/ 	.word	0x00008700
        /*07f0*/ 	.word	0x00000002
        /*07f4*/ 	.word	0x00000080
        /*07f8*/ 	.short	0x010a
        /*07fa*/ 	.byte	0xff
	.zero		1


	//   ....[111]....
        /*07fc*/ 	.word	0x00008760
        /*0800*/ 	.word	0x00000000
        /*0804*/ 	.word	0x00000090
        /*0808*/ 	.short	0x010a
        /*080a*/ 	.byte	0xff
	.zero		1


	//   ....[112]....
        /*080c*/ 	.word	0x000087b0
        /*0810*/ 	.word	0x00000000
        /*0814*/ 	.word	0x00000080
        /*0818*/ 	.short	0x010a
        /*081a*/ 	.byte	0xff
	.zero		1


	//   ....[113]....
        /*081c*/ 	.word	0x00008810
        /*0820*/ 	.word	0x00000002
        /*0824*/ 	.word	0x000000c0
        /*0828*/ 	.short	0x010a
        /*082a*/ 	.byte	0xff
	.zero		1


	//   ....[114]....
        /*082c*/ 	.word	0x00008870
        /*0830*/ 	.word	0x00000000
        /*0834*/ 	.word	0x00000000
        /*0838*/ 	.short	0x010a
        /*083a*/ 	.byte	0xff
	.zero		1


	//   ....[115]....
        /*083c*/ 	.word	0x000088d0
        /*0840*/ 	.word	0x00000000
        /*0844*/ 	.word	0x00000000
        /*0848*/ 	.short	0x010a
        /*084a*/ 	.byte	0xff
	.zero		1


	//   ....[116]....
        /*084c*/ 	.word	0x00008930
        /*0850*/ 	.word	0x00000000
        /*0854*/ 	.word	0x00000000
        /*0858*/ 	.short	0x010a
        /*085a*/ 	.byte	0xff
	.zero		1


	//   ....[117]....
        /*085c*/ 	.word	0x00008990
        /*0860*/ 	.word	0x00000000
        /*0864*/ 	.word	0x00000000
        /*0868*/ 	.short	0x010a
        /*086a*/ 	.byte	0xff
	.zero		1


	//   ....[118]....
        /*086c*/ 	.word	0x000089f0
        /*0870*/ 	.word	0x00000000
        /*0874*/ 	.word	0x00000000
        /*0878*/ 	.short	0x010a
        /*087a*/ 	.byte	0xff
	.zero		1


	//   ....[119]....
        /*087c*/ 	.word	0x00008a40
        /*0880*/ 	.word	0x0000000c
        /*0884*/ 	.word	0x00000080
        /*0888*/ 	.short	0x010a
        /*088a*/ 	.byte	0xff
	.zero		1


	//   ....[120]....
        /*088c*/ 	.word	0x00008aa0
        /*0890*/ 	.word	0x00000000
        /*0894*/ 	.word	0x00000078
        /*0898*/ 	.short	0x010a
        /*089a*/ 	.byte	0xff
	.zero		1


	//   ....[121]....
        /*089c*/ 	.word	0x00008b00
        /*08a0*/ 	.word	0x00000000
        /*08a4*/ 	.word	0x00000050
        /*08a8*/ 	.short	0x010a
        /*08aa*/ 	.byte	0xff
	.zero		1


	//   ....[122]....
        /*08ac*/ 	.word	0x00008b60
        /*08b0*/ 	.word	0x00000000
        /*08b4*/ 	.word	0x00000058
        /*08b8*/ 	.short	0x010a
        /*08ba*/ 	.byte	0xff
	.zero		1


	//   ....[123]....
        /*08bc*/ 	.word	0x00008bc0
        /*08c0*/ 	.word	0x00000000
        /*08c4*/ 	.word	0x00000060
        /*08c8*/ 	.short	0x010a
        /*08ca*/ 	.byte	0xff
	.zero		1


	//   ....[124]....
        /*08cc*/ 	.word	0x00008c20
        /*08d0*/ 	.word	0x00000000
        /*08d4*/ 	.word	0x00000068
        /*08d8*/ 	.short	0x010a
        /*08da*/ 	.byte	0xff
	.zero		1


	//   ....[125]....
        /*08dc*/ 	.word	0x00008c80
        /*08e0*/ 	.word	0x00000000
        /*08e4*/ 	.word	0x00000050
        /*08e8*/ 	.short	0x010a
        /*08ea*/ 	.byte	0xff
	.zero		1


	//   ....[126]....
        /*08ec*/ 	.word	0x00008ce0
        /*08f0*/ 	.word	0x00000000
        /*08f4*/ 	.word	0x00000058
        /*08f8*/ 	.short	0x010a
        /*08fa*/ 	.byte	0xff
	.zero		1


	//   ....[127]....
        /*08fc*/ 	.word	0x00008d40
        /*0900*/ 	.word	0x00000000
        /*0904*/ 	.word	0x00000060
        /*0908*/ 	.short	0x010a
        /*090a*/ 	.byte	0xff
	.zero		1


	//   ....[128]....
        /*090c*/ 	.word	0x00008d90
        /*0910*/ 	.word	0x00000003
        /*0914*/ 	.word	0x00000080
        /*0918*/ 	.short	0x010a
        /*091a*/ 	.byte	0xff
	.zero		1


	//   ....[129]....
        /*091c*/ 	.word	0x00008df0
        /*0920*/ 	.word	0x00000000
        /*0924*/ 	.word	0x00000030
        /*0928*/ 	.short	0x010a
        /*092a*/ 	.byte	0xff
	.zero		1


	//   ....[130]....
        /*092c*/ 	.word	0x00008e40
        /*0930*/ 	.word	0x0000001a
        /*0934*/ 	.word	0x000000a0
        /*0938*/ 	.short	0x010a
        /*093a*/ 	.byte	0xff
	.zero		1


	//   ....[131]....
        /*093c*/ 	.word	0x00008e90
        /*0940*/ 	.word	0x00000004
        /*0944*/ 	.word	0x00000030
        /*0948*/ 	.short	0x010a
        /*094a*/ 	.byte	0xff
	.zero		1


	//   ....[132]....
        /*094c*/ 	.word	0x00008ee0
        /*0950*/ 	.word	0x00000002
        /*0954*/ 	.word	0x00000030
        /*0958*/ 	.short	0x010a
        /*095a*/ 	.byte	0xff
	.zero		1


	//   ....[133]....
        /*095c*/ 	.word	0x00008f30
        /*0960*/ 	.word	0x00000003
        /*0964*/ 	.word	0x00000030
        /*0968*/ 	.short	0x010a
        /*096a*/ 	.byte	0xff
	.zero		1


	//----- nvinfo : EIATTR_NUM_MBARRIERS
	.align		4
.L_47:
        /*096c*/ 	.byte	0x03, 0x38
        /*096e*/ 	.short	0x0020


	//----- nvinfo : EIATTR_EXIT_INSTR_OFFSETS
	.align		4
        /*0970*/ 	.byte	0x04, 0x1c
        /*0972*/ 	.short	(.L_49 - .L_48)


	//   ....[0]....
.L_48:
        /*0974*/ 	.word	0x000028c0


	//   ....[1]....
        /*0978*/ 	.word	0x00002dd0


	//   ....[2]....
        /*097c*/ 	.word	0x00002e30


	//   ....[3]....
        /*0980*/ 	.word	0x00003cd0


	//   ....[4]....
        /*0984*/ 	.word	0x00004e50


	//   ....[5]....
        /*0988*/ 	.word	0x00004e90


	//   ....[6]....
        /*098c*/ 	.word	0x000082f0


	//   ....[7]....
        /*0990*/ 	.word	0x00008370


	//   ....[8]....
        /*0994*/ 	.word	0x000083a0


	//   ....[9]....
        /*0998*/ 	.word	0x00008420


	//----- nvinfo : EIATTR_MAX_THREADS
	.align		4
.L_49:
        /*099c*/ 	.byte	0x04, 0x05
        /*099e*/ 	.short	(.L_51 - .L_50)
.L_50:
        /*09a0*/ 	.word	0x00000100
        /*09a4*/ 	.word	0x00000001
        /*09a8*/ 	.word	0x00000001


	//----- nvinfo : EIATTR_CRS_STACK_SIZE
	.align		4
.L_51:
        /*09ac*/ 	.byte	0x04, 0x1e
        /*09ae*/ 	.short	(.L_53 - .L_52)
.L_52:
        /*09b0*/ 	.word	0x00000000


	//----- nvinfo : EIATTR_CBANK_PARAM_SIZE
	.align		4
.L_53:
        /*09b4*/ 	.byte	0x03, 0x19
        /*09b6*/ 	.short	0x0800


	//----- nvinfo : EIATTR_PARAM_CBANK
	.align		4
        /*09b8*/ 	.byte	0x04, 0x0a
        /*09ba*/ 	.short	(.L_55 - .L_54)
	.align		4
.L_54:
        /*09bc*/ 	.word	index@(.nv.constant0._ZN7cutlass13device_kernelINS_4gemm6kernel13GemmUniversalIN4cute5tupleIJiiiiEEENS1_10collective13CollectiveMmaINS1_35MainloopSm100TmaUmmaWarpSpecializedILi3ELi2ELi4ENS5_IJNS4_1CILi1EEENSA_ILi2EEESB_EEEEENS5_IJNSA_ILi64EEENSA_ILi128EEENSA_ILi32EEEEEENS_6half_tENS5_IJlSB_lEEESJ_SK_NS4_8TiledMMAINS4_8MMA_AtomIJNS4_20SM100_MMA_F16BF16_SSISJ_SJ_fLi64ELi128ELNS4_4UMMA5MajorE0ELSP_0ELNSO_7ScaleInE0ELSQ_0EEEEEENS4_6LayoutINS5_IJSB_SB_SB_EEENS5_IJNSA_ILi0EEESV_SV_EEEEENS5_IJNS4_10UnderscoreESY_SY_EEEEENS4_23SM90_TMA_LOAD_MULTICASTENS4_14ComposedLayoutINS4_7SwizzleILi2ELi4ELi3EEENS4_18smem_ptr_flag_bitsILi16EEENST_INS5_IJNSA_ILi8EEESH_EEENS5_IJSH_SB_EEEEEEEvNS4_8identityENS4_13SM90_TMA_LOADES1B_vS1C_EENS_8epilogue10collective18CollectiveEpilogueINS1F_23Sm100TmaWarpSpecializedILi4ELi2ELi16ELb1ELb0EEEJSI_NS5_IJNST_ISF_SB_EENST_ISH_SB_EEEEESJ_SK_SJ_SK_NS1F_6fusion15FusionCallbacksIS1J_NS1N_17LinearCombinationISJ_fSJ_fLNS_15FloatRoundStyleE2EEESI_S1M_JEEENS4_5SM1004TMEM4LOAD26SM100_TMEM_LOAD_16dp256b4xES1D_S1B_NS4_17SM75_U32x4_LDSM_NENS4_14SM90_TMA_STOREES1B_NS4_17SM90_U32x4_STSM_NENS4_39AutoVectorizingCopyWithAssumedAlignmentILi128EEEEEEvvEEEEvNT_6ParamsE)
        /*09c0*/ 	.short	0x0380
        /*09c2*/ 	.short	0x0800


	//----- nvinfo : EIATTR_SW_WAR
	.align		4
.L_55:
        /*09c4*/ 	.byte	0x04, 0x36
        /*09c6*/ 	.short	(.L_57 - .L_56)
.L_56:
        /*09c8*/ 	.word	0x00000008
.L_57:


//--------------------- .nv.callgraph             --------------------------
	.section	.nv.callgraph,"",@"SHT_CUDA_CALLGRAPH"
	.align	4
	.sectionentsize	8
	.align		4
        /*0000*/ 	.word	0x00000000
	.align		4
        /*0004*/ 	.word	0xffffffff
	.align		4
        /*0008*/ 	.word	index@(_ZN7cutlass13device_kernelINS_4gemm6kernel13GemmUniversalIN4cute5tupleIJiiiiEEENS1_10collective13CollectiveMmaINS1_35MainloopSm100TmaUmmaWarpSpecializedILi3ELi2ELi4ENS5_IJNS4_1CILi1EEENSA_ILi2EEESB_EEEEENS5_IJNSA_ILi64EEENSA_ILi128EEENSA_ILi32EEEEEENS_6half_tENS5_IJlSB_lEEESJ_SK_NS4_8TiledMMAINS4_8MMA_AtomIJNS4_20SM100_MMA_F16BF16_SSISJ_SJ_fLi64ELi128ELNS4_4UMMA5MajorE0ELSP_0ELNSO_7ScaleInE0ELSQ_0EEEEEENS4_6LayoutINS5_IJSB_SB_SB_EEENS5_IJNSA_ILi0EEESV_SV_EEEEENS5_IJNS4_10UnderscoreESY_SY_EEEEENS4_23SM90_TMA_LOAD_MULTICASTENS4_14ComposedLayoutINS4_7SwizzleILi2ELi4ELi3EEENS4_18smem_ptr_flag_bitsILi16EEENST_INS5_IJNSA_ILi8EEESH_EEENS5_IJSH_SB_EEEEEEEvNS4_8identityENS4_13SM90_TMA_LOADES1B_vS1C_EENS_8epilogue10collective18CollectiveEpilogueINS1F_23Sm100TmaWarpSpecializedILi4ELi2ELi16ELb1ELb0EEEJSI_NS5_IJNST_ISF_SB_EENST_ISH_SB_EEEEESJ_SK_SJ_SK_NS1F_6fusion15FusionCallbacksIS1J_NS1N_17LinearCombinationISJ_fSJ_fLNS_15FloatRoundStyleE2EEESI_S1M_JEEENS4_5SM1004TMEM4LOAD26SM100_TMEM_LOAD_16dp256b4xES1D_S1B_NS4_17SM75_U32x4_LDSM_NENS4_14SM90_TMA_STOREES1B_NS4_17SM90_U32x4_STSM_NENS4_39AutoVectorizingCopyWithAssumedAlignmentILi128EEEEEEvvEEEEvNT_6ParamsE)
	.align		4
        /*000c*/ 	.word	index@(__assertfail)
	.align		4
        /*0010*/ 	.word	0x00000000
	.align		4
        /*0014*/ 	.word	0xfffffffe
	.align		4
        /*0018*/ 	.word	0x00000000
	.align		4
        /*001c*/ 	.word	0xfffffffd
	.align		4
        /*0020*/ 	.word	0x00000000
	.align		4
        /*0024*/ 	.word	0xfffffffc


//--------------------- .nv.constant4             --------------------------
	.section	.nv.constant4,"a",@progbits
	.align	8
	.align		8
.nv.constant4:
        /*0000*/ 	.dword	__assertfail
	.align		8
        /*0008*/ 	.dword	__unnamed_1
	.align		8
        /*0010*/ 	.dword	__unnamed_2
	.align		8
        /*0018*/ 	.dword	_ZN39_INTERNAL_e40bc51d_4_k_cu_f1f7cfc7_64644cuda3std3__45__cpo5beginE
	.align		8
        /*0020*/ 	.dword	_ZN39_INTERNAL_e40bc51d_4_k_cu_f1f7cfc7_64644cuda3std3__45__cpo3endE
	.align		8
        /*0028*/ 	.dword	_ZN39_INTERNAL_e40bc51d_4_k_cu_f1f7cfc7_64644cuda3std3__45__cpo6cbeginE
	.align		8
        /*0030*/ 	.dword	_ZN39_INTERNAL_e40bc51d_4_k_cu_f1f7cfc7_64644cuda3std3__45__cpo4cendE
	.align		8
        /*0038*/ 	.dword	_ZN39_INTERNAL_e40bc51d_4_k_cu_f1f7cfc7_64644cuda3std3__441_GLOBAL__N__e40bc51d_4_k_cu_f1f7cfc7_64646ignoreE
	.align		8
        /*0040*/ 	.dword	_ZN39_INTERNAL_e40bc51d_4_k_cu_f1f7cfc7_64644cuda3std3__419piecewise_constructE
	.align		8
        /*0048*/ 	.dword	_ZN39_INTERNAL_e40bc51d_4_k_cu_f1f7cfc7_64644cuda3std3__48in_placeE
	.align		8
        /*0050*/ 	.dword	_ZN39_INTERNAL_e40bc51d_4_k_cu_f1f7cfc7_64644cuda3std6ranges3__45__cpo4swapE
	.align		8
        /*0058*/ 	.dword	_ZN39_INTERNAL_e40bc51d_4_k_cu_f1f7cfc7_64644cuda3std6ranges3__45__cpo9iter_moveE
	.align		8
        /*0060*/ 	.dword	_ZN39_INTERNAL_e40bc51d_4_k_cu_f1f7cfc7_64644cute7productE
	.align		8
        /*0068*/ 	.dword	_ZN39_INTERNAL_e40bc51d_4_k_cu_f1f7cfc7_64644cute1_E
	.align		8
        /*0070*/ 	.dword	$str$25
	.align		8
        /*0078*/ 	.dword	$str$26
	.align		8
        /*0080*/ 	.dword	$str$27
	.align		8
        /*0088*/ 	.dword	$str$28


//--------------------- .text._ZN7cutlass13device_kernelINS_4gemm6kernel13GemmUniversalIN4cute5tupleIJiiiiEEENS1_10collective13CollectiveMmaINS1_35MainloopSm100TmaUmmaWarpSpecializedILi3ELi2ELi4ENS5_IJNS4_1CILi1EEENSA_ILi2EEESB_EEEEENS5_IJNSA_ILi64EEENSA_ILi128EEENSA_ILi32EEEEEENS_6half_tENS5_IJlSB_lEEESJ_SK_NS4_8TiledMMAINS4_8MMA_AtomIJNS4_20SM100_MMA_F16BF16_SSISJ_SJ_fLi64ELi128ELNS4_4UMMA5MajorE0ELSP_0ELNSO_7ScaleInE0ELSQ_0EEEEEENS4_6LayoutINS5_IJSB_SB_SB_EEENS5_IJNSA_ILi0EEESV_SV_EEEEENS5_IJNS4_10UnderscoreESY_SY_EEEEENS4_23SM90_TMA_LOAD_MULTICASTENS4_14ComposedLayoutINS4_7SwizzleILi2ELi4ELi3EEENS4_18smem_ptr_flag_bitsILi16EEENST_INS5_IJNSA_ILi8EEESH_EEENS5_IJSH_SB_EEEEEEEvNS4_8identityENS4_13SM90_TMA_LOADES1B_vS1C_EENS_8epilogue10collective18CollectiveEpilogueINS1F_23Sm100TmaWarpSpecializedILi4ELi2ELi16ELb1ELb0EEEJSI_NS5_IJNST_ISF_SB_EENST_ISH_SB_EEEEESJ_SK_SJ_SK_NS1F_6fusion15FusionCallbacksIS1J_NS1N_17LinearCombinationISJ_fSJ_fLNS_15FloatRoundStyleE2EEESI_S1M_JEEENS4_5SM1004TMEM4LOAD26SM100_TMEM_LOAD_16dp256b4xES1D_S1B_NS4_17SM75_U32x4_LDSM_NENS4_14SM90_TMA_STOREES1B_NS4_17SM90_U32x4_STSM_NENS4_39AutoVectorizingCopyWithAssumedAlignmentILi128EEEEEEvvEEEEvNT_6ParamsE --------------------------
	.section	.text._ZN7cutlass13device_kernelINS_4gemm6kernel13GemmUniversalIN4cute5tupleIJiiiiEEENS1_10collective13CollectiveMmaINS1_35MainloopSm100TmaUmmaWarpSpecializedILi3ELi2ELi4ENS5_IJNS4_1CILi1EEENSA_ILi2EEESB_EEEEENS5_IJNSA_ILi64EEENSA_ILi128EEENSA_ILi32EEEEEENS_6half_tENS5_IJlSB_lEEESJ_SK_NS4_8TiledMMAINS4_8MMA_AtomIJNS4_20SM100_MMA_F16BF16_SSISJ_SJ_fLi64ELi128ELNS4_4UMMA5MajorE0ELSP_0ELNSO_7ScaleInE0ELSQ_0EEEEEENS4_6LayoutINS5_IJSB_SB_SB_EEENS5_IJNSA_ILi0EEESV_SV_EEEEENS5_IJNS4_10UnderscoreESY_SY_EEEEENS4_23SM90_TMA_LOAD_MULTICASTENS4_14ComposedLayoutINS4_7SwizzleILi2ELi4ELi3EEENS4_18smem_ptr_flag_bitsILi16EEENST_INS5_IJNSA_ILi8EEESH_EEENS5_IJSH_SB_EEEEEEEvNS4_8identityENS4_13SM90_TMA_LOADES1B_vS1C_EENS_8epilogue10collective18CollectiveEpilogueINS1F_23Sm100TmaWarpSpecializedILi4ELi2ELi16ELb1ELb0EEEJSI_NS5_IJNST_ISF_SB_EENST_ISH_SB_EEEEESJ_SK_SJ_SK_NS1F_6fusion15FusionCallbacksIS1J_NS1N_17LinearCombinationISJ_fSJ_fLNS_15FloatRoundStyleE2EEESI_S1M_JEEENS4_5SM1004TMEM4LOAD26SM100_TMEM_LOAD_16dp256b4xES1D_S1B_NS4_17SM75_U32x4_LDSM_NENS4_14SM90_TMA_STOREES1B_NS4_17SM90_U32x4_STSM_NENS4_39AutoVectorizingCopyWithAssumedAlignmentILi128EEEEEEvvEEEEvNT_6ParamsE,"ax",@progbits
	.align	128
.text._ZN7cutlass13device_kernelINS_4gemm6kernel13GemmUniversalIN4cute5tupleIJiiiiEEENS1_10collective13CollectiveMmaINS1_35MainloopSm100TmaUmmaWarpSpecializedILi3ELi2ELi4ENS5_IJNS4_1CILi1EEENSA_ILi2EEESB_EEEEENS5_IJNSA_ILi64EEENSA_ILi128EEENSA_ILi32EEEEEENS_6half_tENS5_IJlSB_lEEESJ_SK_NS4_8TiledMMAINS4_8MMA_AtomIJNS4_20SM100_MMA_F16BF16_SSISJ_SJ_fLi64ELi128ELNS4_4UMMA5MajorE0ELSP_0ELNSO_7ScaleInE0ELSQ_0EEEEEENS4_6LayoutINS5_IJSB_SB_SB_EEENS5_IJNSA_ILi0EEESV_SV_EEEEENS5_IJNS4_10UnderscoreESY_SY_EEEEENS4_23SM90_TMA_LOAD_MULTICASTENS4_14ComposedLayoutINS4_7SwizzleILi2ELi4ELi3EEENS4_18smem_ptr_flag_bitsILi16EEENST_INS5_IJNSA_ILi8EEESH_EEENS5_IJSH_SB_EEEEEEEvNS4_8identityENS4_13SM90_TMA_LOADES1B_vS1C_EENS_8epilogue10collective18CollectiveEpilogueINS1F_23Sm100TmaWarpSpecializedILi4ELi2ELi16ELb1ELb0EEEJSI_NS5_IJNST_ISF_SB_EENST_ISH_SB_EEEEESJ_SK_SJ_SK_NS1F_6fusion15FusionCallbacksIS1J_NS1N_17LinearCombinationISJ_fSJ_fLNS_15FloatRoundStyleE2EEESI_S1M_JEEENS4_5SM1004TMEM4LOAD26SM100_TMEM_LOAD_16dp256b4xES1D_S1B_NS4_17SM75_U32x4_LDSM_NENS4_14SM90_TMA_STOREES1B_NS4_17SM90_U32x4_STSM_NENS4_39AutoVectorizingCopyWithAssumedAlignmentILi128EEEEEEvvEEEEvNT_6ParamsE:
        .type           _ZN7cutlass13device_kernelINS_4gemm6kernel13GemmUniversalIN4cute5tupleIJiiiiEEENS1_10collective13CollectiveMmaINS1_35MainloopSm100TmaUmmaWarpSpecializedILi3ELi2ELi4ENS5_IJNS4_1CILi1EEENSA_ILi2EEESB_EEEEENS5_IJNSA_ILi64EEENSA_ILi128EEENSA_ILi32EEEEEENS_6half_tENS5_IJlSB_lEEESJ_SK_NS4_8TiledMMAINS4_8MMA_AtomIJNS4_20SM100_MMA_F16BF16_SSISJ_SJ_fLi64ELi128ELNS4_4UMMA5MajorE0ELSP_0ELNSO_7ScaleInE0ELSQ_0EEEEEENS4_6LayoutINS5_IJSB_SB_SB_EEENS5_IJNSA_ILi0EEESV_SV_EEEEENS5_IJNS4_10UnderscoreESY_SY_EEEEENS4_23SM90_TMA_LOAD_MULTICASTENS4_14ComposedLayoutINS4_7SwizzleILi2ELi4ELi3EEENS4_18smem_ptr_flag_bitsILi16EEENST_INS5_IJNSA_ILi8EEESH_EEENS5_IJSH_SB_EEEEEEEvNS4_8identityENS4_13SM90_TMA_LOADES1B_vS1C_EENS_8epilogue10collective18CollectiveEpilogueINS1F_23Sm100TmaWarpSpecializedILi4ELi2ELi16ELb1ELb0EEEJSI_NS5_IJNST_ISF_SB_EENST_ISH_SB_EEEEESJ_SK_SJ_SK_NS1F_6fusion15FusionCallbacksIS1J_NS1N_17LinearCombinationISJ_fSJ_fLNS_15FloatRoundStyleE2EEESI_S1M_JEEENS4_5SM1004TMEM4LOAD26SM100_TMEM_LOAD_16dp256b4xES1D_S1B_NS4_17SM75_U32x4_LDSM_NENS4_14SM90_TMA_STOREES1B_NS4_17SM90_U32x4_STSM_NENS4_39AutoVectorizingCopyWithAssumedAlignmentILi128EEEEEEvvEEEEvNT_6ParamsE,@function
        .size           _ZN7cutlass13device_kernelINS_4gemm6kernel13GemmUniversalIN4cute5tupleIJiiiiEEENS1_10collective13CollectiveMmaINS1_35MainloopSm100TmaUmmaWarpSpecializedILi3ELi2ELi4ENS5_IJNS4_1CILi1EEENSA_ILi2EEESB_EEEEENS5_IJNSA_ILi64EEENSA_ILi128EEENSA_ILi32EEEEEENS_6half_tENS5_IJlSB_lEEESJ_SK_NS4_8TiledMMAINS4_8MMA_AtomIJNS4_20SM100_MMA_F16BF16_SSISJ_SJ_fLi64ELi128ELNS4_4UMMA5MajorE0ELSP_0ELNSO_7ScaleInE0ELSQ_0EEEEEENS4_6LayoutINS5_IJSB_SB_SB_EEENS5_IJNSA_ILi0EEESV_SV_EEEEENS5_IJNS4_10UnderscoreESY_SY_EEEEENS4_23SM90_TMA_LOAD_MULTICASTENS4_14ComposedLayoutINS4_7SwizzleILi2ELi4ELi3EEENS4_18smem_ptr_flag_bitsILi16EEENST_INS5_IJNSA_ILi8EEESH_EEENS5_IJSH_SB_EEEEEEEvNS4_8identityENS4_13SM90_TMA_LOADES1B_vS1C_EENS_8epilogue10collective18CollectiveEpilogueINS1F_23Sm100TmaWarpSpecializedILi4ELi2ELi16ELb1ELb0EEEJSI_NS5_IJNST_ISF_SB_EENST_ISH_SB_EEEEESJ_SK_SJ_SK_NS1F_6fusion15FusionCallbacksIS1J_NS1N_17LinearCombinationISJ_fSJ_fLNS_15FloatRoundStyleE2EEESI_S1M_JEEENS4_5SM1004TMEM4LOAD26SM100_TMEM_LOAD_16dp256b4xES1D_S1B_NS4_17SM75_U32x4_LDSM_NENS4_14SM90_TMA_STOREES1B_NS4_17SM90_U32x4_STSM_NENS4_39AutoVectorizingCopyWithAssumedAlignmentILi128EEEEEEvvEEEEvNT_6ParamsE,(.L_x_180 - _ZN7cutlass13device_kernelINS_4gemm6kernel13GemmUniversalIN4cute5tupleIJiiiiEEENS1_10collective13CollectiveMmaINS1_35MainloopSm100TmaUmmaWarpSpecializedILi3ELi2ELi4ENS5_IJNS4_1CILi1EEENSA_ILi2EEESB_EEEEENS5_IJNSA_ILi64EEENSA_ILi128EEENSA_ILi32EEEEEENS_6half_tENS5_IJlSB_lEEESJ_SK_NS4_8TiledMMAINS4_8MMA_AtomIJNS4_20SM100_MMA_F16BF16_SSISJ_SJ_fLi64ELi128ELNS4_4UMMA5MajorE0ELSP_0ELNSO_7ScaleInE0ELSQ_0EEEEEENS4_6LayoutINS5_IJSB_SB_SB_EEENS5_IJNSA_ILi0EEESV_SV_EEEEENS5_IJNS4_10UnderscoreESY_SY_EEEEENS4_23SM90_TMA_LOAD_MULTICASTENS4_14ComposedLayoutINS4_7SwizzleILi2ELi4ELi3EEENS4_18smem_ptr_flag_bitsILi16EEENST_INS5_IJNSA_ILi8EEESH_EEENS5_IJSH_SB_EEEEEEEvNS4_8identityENS4_13SM90_TMA_LOADES1B_vS1C_EENS_8epilogue10collective18CollectiveEpilogueINS1F_23Sm100TmaWarpSpecializedILi4ELi2ELi16ELb1ELb0EEEJSI_NS5_IJNST_ISF_SB_EENST_ISH_SB_EEEEESJ_SK_SJ_SK_NS1F_6fusion15FusionCallbacksIS1J_NS1N_17LinearCombinationISJ_fSJ_fLNS_15FloatRoundStyleE2EEESI_S1M_JEEENS4_5SM1004TMEM4LOAD26SM100_TMEM_LOAD_16dp256b4xES1D_S1B_NS4_17SM75_U32x4_LDSM_NENS4_14SM90_TMA_STOREES1B_NS4_17SM90_U32x4_STSM_NENS4_39AutoVectorizingCopyWithAssumedAlignmentILi128EEEEEEvvEEEEvNT_6ParamsE)
        .other          _ZN7cutlass13device_kernelINS_4gemm6kernel13GemmUniversalIN4cute5tupleIJiiiiEEENS1_10collective13CollectiveMmaINS1_35MainloopSm100TmaUmmaWarpSpecializedILi3ELi2ELi4ENS5_IJNS4_1CILi1EEENSA_ILi2EEESB_EEEEENS5_IJNSA_ILi64EEENSA_ILi128EEENSA_ILi32EEEEEENS_6half_tENS5_IJlSB_lEEESJ_SK_NS4_8TiledMMAINS4_8MMA_AtomIJNS4_20SM100_MMA_F16BF16_SSISJ_SJ_fLi64ELi128ELNS4_4UMMA5MajorE0ELSP_0ELNSO_7ScaleInE0ELSQ_0EEEEEENS4_6LayoutINS5_IJSB_SB_SB_EEENS5_IJNSA_ILi0EEESV_SV_EEEEENS5_IJNS4_10UnderscoreESY_SY_EEEEENS4_23SM90_TMA_LOAD_MULTICASTENS4_14ComposedLayoutINS4_7SwizzleILi2ELi4ELi3EEENS4_18smem_ptr_flag_bitsILi16EEENST_INS5_IJNSA_ILi8EEESH_EEENS5_IJSH_SB_EEEEEEEvNS4_8identityENS4_13SM90_TMA_LOADES1B_vS1C_EENS_8epilogue10collective18CollectiveEpilogueINS1F_23Sm100TmaWarpSpecializedILi4ELi2ELi16ELb1ELb0EEEJSI_NS5_IJNST_ISF_SB_EENST_ISH_SB_EEEEESJ_SK_SJ_SK_NS1F_6fusion15FusionCallbacksIS1J_NS1N_17LinearCombinationISJ_fSJ_fLNS_15FloatRoundStyleE2EEESI_S1M_JEEENS4_5SM1004TMEM4LOAD26SM100_TMEM_LOAD_16dp256b4xES1D_S1B_NS4_17SM75_U32x4_LDSM_NENS4_14SM90_TMA_STOREES1B_NS4_17SM90_U32x4_STSM_NENS4_39AutoVectorizingCopyWithAssumedAlignmentILi128EEEEEEvvEEEEvNT_6ParamsE,@"STO_CUDA_ENTRY STV_DEFAULT"
_ZN7cutlass13device_kernelINS_4gemm6kernel13GemmUniversalIN4cute5tupleIJiiiiEEENS1_10collective13CollectiveMmaINS1_35MainloopSm100TmaUmmaWarpSpecializedILi3ELi2ELi4ENS5_IJNS4_1CILi1EEENSA_ILi2EEESB_EEEEENS5_IJNSA_ILi64EEENSA_ILi128EEENSA_ILi32EEEEEENS_6half_tENS5_IJlSB_lEEESJ_SK_NS4_8TiledMMAINS4_8MMA_AtomIJNS4_20SM100_MMA_F16BF16_SSISJ_SJ_fLi64ELi128ELNS4_4UMMA5MajorE0ELSP_0ELNSO_7ScaleInE0ELSQ_0EEEEEENS4_6LayoutINS5_IJSB_SB_SB_EEENS5_IJNSA_ILi0EEESV_SV_EEEEENS5_IJNS4_10UnderscoreESY_SY_EEEEENS4_23SM90_TMA_LOAD_MULTICASTENS4_14ComposedLayoutINS4_7SwizzleILi2ELi4ELi3EEENS4_18smem_ptr_flag_bitsILi16EEENST_INS5_IJNSA_ILi8EEESH_EEENS5_IJSH_SB_EEEEEEEvNS4_8identityENS4_13SM90_TMA_LOADES1B_vS1C_EENS_8epilogue10collective18CollectiveEpilogueINS1F_23Sm100TmaWarpSpecializedILi4ELi2ELi16ELb1ELb0EEEJSI_NS5_IJNST_ISF_SB_EENST_ISH_SB_EEEEESJ_SK_SJ_SK_NS1F_6fusion15FusionCallbacksIS1J_NS1N_17LinearCombinationISJ_fSJ_fLNS_15FloatRoundStyleE2EEESI_S1M_JEEENS4_5SM1004TMEM4LOAD26SM100_TMEM_LOAD_16dp256b4xES1D_S1B_NS4_17SM75_U32x4_LDSM_NENS4_14SM90_TMA_STOREES1B_NS4_17SM90_U32x4_STSM_NENS4_39AutoVectorizingCopyWithAssumedAlignmentILi128EEEEEEvvEEEEvNT_6ParamsE:
[----:B------:R-:W1:Y:S01]  /*0000*/  LDC R1, c[0x0][0x37c] ;  /* 0x0000df00ff017b82 */ /* 0x000e620000000800 */
[----:B------:R-:W2:Y:S01]  /*0010*/  S2R R57, SR_TID.X ;  /* 0x0000000000397919 */ /* 0x000ea20000002100 */
[----:B------:R-:W3:Y:S01]  /*0020*/  LDCU.64 UR8, c[0x0][0x890] ;  /* 0x00011200ff0877ac */ /* 0x000ee20008000a00 */
[----:B------:R-:W-:Y:S02]  /*0030*/  PRMT R45, RZ, 0x7610, R45 ;  /* 0x00007610ff2d7816 */ /* 0x000fe4000000002d */
[----:B------:R-:W-:Y:S01]  /*0040*/  ELECT P3, URZ, PT ;  /* 0x0000000000ff782f */ /* 0x000fe20003860000 */
[----:B---3--:R-:W-:-:S04]  /*0050*/  UISETP.NE.U32.AND UP0, UPT, UR8, URZ, UPT ;  /* 0x000000ff0800728c */ /* 0x008fc8000bf05070 */
[----:B------:R-:W-:Y:S01]  /*0060*/  UISETP.NE.AND.EX UP0, UPT, UR9, URZ, UPT, UP0 ;  /* 0x000000ff0900728c */ /* 0x000fe2000bf05300 */
[----:B--2---:R-:W-:-:S05]  /*0070*/  SHF.R.U32.HI R46, RZ, 0x5, R57 ;  /* 0x00000005ff2e7819 */ /* 0x004fca0000011639 */
[----:B------:R-:W2:Y:S02]  /*0080*/  SHFL.IDX PT, R0, R46, RZ, 0x1f ;  /* 0x00001fff2e007589 */ /* 0x000ea400000e0000 */
[----:B--2---:R-:W-:Y:S01]  /*0090*/  R2UR UR17, R0 ;  /* 0x00000000001172ca */ /* 0x004fe200000e0000 */
[----:B-1----:R-:W-:-:S14]  /*00a0*/  BRA.U UP0, `(.L_x_0) ;  /* 0x0000000100307547 */ /* 0x002fdc000b800000 */
[----:B------:R-:W1:Y:S02]  /*00b0*/  LDCU.64 UR4, c[0x0][0x888] ;  /* 0x00011100ff0477ac */ /* 0x000e640008000a00 */
[----:B-1----:R-:W-:-:S04]  /*00c0*/  UISETP.NE.U32.AND UP0, UPT, UR4, URZ, UPT ;  /* 0x000000ff0400728c */ /* 0x002fc8000bf05070 */
[----:B------:R-:W-:-:S09]  /*00d0*/  UISETP.NE.AND.EX UP0, UPT, UR5, URZ, UPT, UP0 ;  /* 0x000000ff0500728c */ /* 0x000fd2000bf05300 */
[----:B------:R-:W-:Y:S05]  /*00e0*/  BRA.U !UP0, `(.L_x_1) ;  /* 0x0000000108147547 */ /* 0x000fea000b800000 */
[----:B------:R-:W1:Y:S01]  /*00f0*/  LDC.64 R2, c[0x0][0x888] ;  /* 0x00022200ff027b82 */ /* 0x000e620000000a00 */
[----:B------:R-:W1:Y:S02]  /*0100*/  LDCU.64 UR4, c[0x0][0x358] ;  /* 0x00006b00ff0477ac */ /* 0x000e640008000a00 */
[----:B-1----:R1:W5:Y:S01]  /*0110*/  LDG.E R27, desc[UR4][R2.64] ;  /* 0x00000004021b7981 */ /* 0x002362000c1e1900 */
[----:B------:R-:W-:Y:S01]  /*0120*/  HFMA2 R45, -RZ, RZ, 0, 5.9604644775390625e-08 ;  /* 0x00000001ff2d7431 */ /* 0x000fe200000001ff */
[----:B------:R-:W-:Y:S05]  /*0130*/  BRA `(.L_x_0) ;  /* 0x00000000000c7947 */ /* 0x000fea0003800000 */
.L_x_1:
[----:B------:R-:W1:Y:S01]  /*0140*/  LDCU UR4, c[0x0][0x880] ;  /* 0x00011000ff0477ac */ /* 0x000e620008000800 */
[----:B------:R-:W-:Y:S01]  /*0150*/  HFMA2 R45, -RZ, RZ, 0, 5.9604644775390625e-08 ;  /* 0x00000001ff2d7431 */ /* 0x000fe200000001ff */
[----:B-1----:R-:W-:-:S07]  /*0160*/  MOV R27, UR4 ;  /* 0x00000004001b7c02 */ /* 0x002fce0008000f00 */
.L_x_0:
[----:B------:R-:W2:Y:S02]  /*0170*/  LDCU.64 UR4, c[0x0][0x8b0] ;  /* 0x00011600ff0477ac */ /* 0x000ea40008000a00 */
[----:B--2---:R-:W-:-:S04]  /*0180*/  UISETP.NE.U32.AND UP0, UPT, UR4, URZ, UPT ;  /* 0x000000ff0400728c */ /* 0x004fc8000bf05070 */
[----:B------:R-:W-:-:S09]  /*0190*/  UISETP.NE.AND.EX UP0, UPT, UR5, URZ, UPT, UP0 ;  /* 0x000000ff0500728c */ /* 0x000fd2000bf05300 */
[----:B------:R-:W-:Y:S05]  /*01a0*/  BRA.U UP0, `(.L_x_2) ;  /* 0x0000000100287547 */ /* 0x000fea000b800000 */
[----:B------:R-:W2:Y:S02]  /*01b0*/  LDCU.64 UR4, c[0x0][0x8a8] ;  /* 0x00011500ff0477ac */ /* 0x000ea40008000a00 */
[----:B--2---:R-:W-:-:S04]  /*01c0*/  UISETP.NE.U32.AND UP0, UPT, UR4, URZ, UPT ;  /* 0x000000ff0400728c */ /* 0x004fc8000bf05070 */
[----:B------:R-:W-:-:S09]  /*01d0*/  UISETP.NE.AND.EX UP0, UPT, UR5, URZ, UPT, UP0 ;  /* 0x000000ff0500728c */ /* 0x000fd2000bf05300 */
[----:B------:R-:W-:Y:S05]  /*01e0*/  BRA.U !UP0, `(.L_x_3) ;  /* 0x0000000108107547 */ /* 0x000fea000b800000 */
[----:B------:R-:W2:Y:S01]  /*01f0*/  LDC.64 R24, c[0x0][0x8a8] ;  /* 0x00022a00ff187b82 */ /* 0x000ea20000000a00 */
[----:B------:R-:W2:Y:S02]  /*0200*/  LDCU.64 UR4, c[0x0][0x358] ;  /* 0x00006b00ff0477ac */ /* 0x000ea40008000a00 */
[----:B--2---:R2:W5:Y:S01]  /*0210*/  LDG.E R24, desc[UR4][R24.64] ;  /* 0x0000000418187981 */ /* 0x004562000c1e1900 */
[----:B------:R-:W-:Y:S05]  /*0220*/  BRA `(.L_x_2) ;  /* 0x0000000000087947 */ /* 0x000fea0003800000 */
.L_x_3:
[----:B------:R-:W2:Y:S02]  /*0230*/  LDCU UR4, c[0x0][0x8a0] ;  /* 0x00011400ff0477ac */ /* 0x000ea40008000800 */
[----:B--2---:R-:W-:Y:S02]  /*0240*/  MOV R24, UR4 ;  /* 0x0000000400187c02 */ /* 0x004fe40008000f00 */
.L_x_2:
[----:B------:R-:W-:Y:S01]  /*0250*/  IMAD.U32 R0, RZ, RZ, UR17 ;  /* 0x00000011ff007e24 */ /* 0x000fe2000f8e00ff */
[----:B------:R-:W-:Y:S04]  /*0260*/  BSSY.RECONVERGENT B0, `(.L_x_4) ;  /* 0x000000c000007945 */ /* 0x000fe80003800200 */
[C---:B------:R-:W-:Y:S02]  /*0270*/  ISETP.NE.OR P1, PT, R0.reuse, 0x1, !P3 ;  /* 0x000000010000780c */ /* 0x040fe40005f25670 */
[----:B------:R-:W-:-:S11]  /*0280*/  ISETP.NE.OR P0, PT, R0, 0x3, !P3 ;  /* 0x000000030000780c */ /* 0x000fd60005f05670 */
[----:B------:R-:W-:Y:S05]  /*0290*/  @P1 BRA `(.L_x_5) ;  /* 0x0000000000201947 */ /* 0x000fea0003800000 */
[----:B------:R-:W3:Y:S02]  /*02a0*/  LDCU.64 UR4, c[0x0][0x348] ;  /* 0x00006900ff0477ac */ /* 0x000ee40008000a00 */
[----:B---3--:R-:W-:Y:S02]  /*02b0*/  UIADD3 UR6, UP1, UPT, UR4, 0x80, URZ ;  /* 0x0000008004067890 */ /* 0x008fe4000ff3e0ff */
[----:B------:R-:W-:Y:S02]  /*02c0*/  UIADD3 UR4, UP0, UPT, UR4, 0x180, URZ ;  /* 0x0000018004047890 */ /* 0x000fe4000ff1e0ff */
[----:B------:R-:W-:Y:S02]  /*02d0*/  UIADD3.X UR7, UPT, UPT, URZ, UR5, URZ, UP1, !UPT ;  /* 0x00000005ff077290 */ /* 0x000fe40008ffe4ff */
[----:B------:R-:W-:-:S07]  /*02e0*/  UIADD3.X UR5, UPT, UPT, URZ, UR5, URZ, UP0, !UPT ;  /* 0x00000005ff057290 */ /* 0x000fce00087fe4ff */
[----:B------:R3:W-:Y:S02]  /*02f0*/  UTMACCTL.PF [UR6] ;  /* 0x00000000060079b9 */ /* 0x0007e40008040000 */
[----:B------:R3:W-:Y:S02]  /*0300*/  UTMACCTL.PF [UR4] ;  /* 0x00000000040079b9 */ /* 0x0007e40008040000 */
[----:B---3--:R-:W-:Y:S01]  /*0310*/  NOP ;  /* 0x0000000000007918 */ /* 0x008fe20000000000 */
.L_x_5:
[----:B------:R-:W-:Y:S05]  /*0320*/  BSYNC.RECONVERGENT B0 ;  /* 0x0000000000007941 */ /* 0x000fea0003800200 */
.L_x_4:
[----:B------:R-:W-:Y:S04]  /*0330*/  BSSY.RECONVERGENT B0, `(.L_x_6) ;  /* 0x000000a000007945 */ /* 0x000fe80003800200 */
        /* <DEDUP_REMOVED lines=9> */
.L_x_7:
[----:B------:R-:W-:Y:S05]  /*03d0*/  BSYNC.RECONVERGENT B0 ;  /* 0x0000000000007941 */ /* 0x000fea0003800200 */
.L_x_6:
[----:B------:R-:W3:Y:S01]  /*03e0*/  LDCU.64 UR4, c[0x0][0x888] ;  /* 0x00011100ff0477ac */ /* 0x000ee20008000a00 */
[----:B------:R-:W-:Y:S02]  /*03f0*/  UISETP.EQ.U32.AND UP1, UPT, UR8, URZ, UPT ;  /* 0x000000ff0800728c */ /* 0x000fe4000bf22070 */
[----:B------:R-:W-:Y:S02]  /*0400*/  UPLOP3.LUT UP3, UPT, UPT, UPT, UPT, 0x80, 0x8 ;  /* 0x000000000008789c */ /* 0x000fe40003f6f070 */
[----:B---3--:R-:W-:-:S04]  /*0410*/  UISETP.NE.U32.AND UP0, UPT, UR4, URZ, UPT ;  /* 0x000000ff0400728c */ /* 0x008fc8000bf05070 */
[----:B------:R-:W-:-:S04]  /*0420*/  UISETP.NE.AND.EX UP0, UPT, UR5, URZ, UPT, UP0 ;  /* 0x000000ff0500728c */ /* 0x000fc8000bf05300 */
[----:B------:R-:W-:-:S04]  /*0430*/  UISETP.EQ.OR.EX UP2, UPT, UR9, URZ, !UP0, UP1 ;  /* 0x000000ff0900728c */ /* 0x000fc8000c742710 */
[----:B------:R-:W-:-:S06]  /*0440*/  UP2UR UR4, UPR, URZ, 0x4 ;  /* 0x00000004ff047883 */ /* 0x000fcc0008000000 */
[----:B------:R-:W-:Y:S01]  /*0450*/  MOV R49, UR4 ;  /* 0x0000000400317c02 */ /* 0x000fe20008000f00 */
[----:B------:R-:W-:Y:S06]  /*0460*/  BRA.U !UP2, `(.L_x_8) ;  /* 0x000000010a207547 */ /* 0x000fec000b800000 */
[----:B------:R-:W-:Y:S01]  /*0470*/  UISETP.NE.U32.AND UP1, UPT, UR8, URZ, UPT ;  /* 0x000000ff0800728c */ /* 0x000fe2000bf25070 */
[----:B-----5:R-:W-:Y:S01]  /*0480*/  FSETP.NEU.AND P0, PT, R27, RZ, PT ;  /* 0x000000ff1b00720b */ /* 0x020fe20003f0d000 */
[----:B------:R-:W-:Y:S02]  /*0490*/  USEL UR4, URZ, 0xffffffff, UP0 ;  /* 0xffffffffff047887 */ /* 0x000fe40008000000 */
[----:B------:R-:W-:-:S10]  /*04a0*/  UISETP.NE.AND.EX UP1, UPT, UR9, URZ, UPT, UP1 ;  /* 0x000000ff0900728c */ /* 0x000fd4000bf25310 */
[----:B------:R-:W-:Y:S01]  /*04b0*/  VOTEU.ANY UP0, P0 ;  /* 0x0000000000ff7886 */ /* 0x000fe20000000100 */
[----:B------:R-:W-:-:S04]  /*04c0*/  @!UP1 USEL UR4, URZ, 0xffffffff, UP0 ;  /* 0xffffffffff049887 */ /* 0x000fc80008000000 */
[----:B------:R-:W-:-:S04]  /*04d0*/  ULOP3.LUT UR4, UR4, 0x1, URZ, 0xc0, !UPT ;  /* 0x0000000104047892 */ /* 0x000fc8000f8ec0ff */
[----:B------:R-:W-:-:S11]  /*04e0*/  UISETP.NE.U32.AND UP3, UPT, UR4, 0x1, UPT ;  /* 0x000000010400788c */ /* 0x000fd6000bf65070 */
.L_x_8:
[----:B-1----:R-:W1:Y:S01]  /*04f0*/  SHFL.IDX PT, R2, R46, RZ, 0x1f ;  /* 0x00001fff2e027589 */ /* 0x002e6200000e0000 */
[----:B------:R-:W-:-:S04]  /*0500*/  UISETP.NE.AND UP0, UPT, UR17, 0x2, UPT ;  /* 0x000000021100788c */ /* 0x000fc8000bf05270 */
[----:B------:R-:W-:Y:S01]  /*0510*/  USEL UR48, URZ, 0x1, UP0 ;  /* 0x00000001ff307887 */ /* 0x000fe20008000000 */
[----:B-1----:R-:W-:-:S13]  /*0520*/  ISETP.NE.AND P0, PT, R2, RZ, PT ;  /* 0x000000ff0200720c */ /* 0x002fda0003f05270 */
[----:B------:R-:W-:Y:S05]  /*0530*/  @P0 BRA `(.L_x_9) ;  /* 0x0000000000500947 */ /* 0x000fea0003800000 */
[----:B------:R-:W1:Y:S01]  /*0540*/  S2UR UR4, SR_CgaCtaId ;  /* 0x00000000000479c3 */ /* 0x000e620000008800 */
[----:B------:R-:W-:Y:S01]  /*0550*/  UMOV UR5, 0x400 ;  /* 0x0000040000057882 */ /* 0x000fe20000000000 */
[----:B------:R-:W-:Y:S01]  /*0560*/  UMOV UR8, 0x1 ;  /* 0x0000000100087882 */ /* 0x000fe20000000000 */
[----:B------:R-:W-:Y:S01]  /*0570*/  UMOV UR6, 0x2 ;  /* 0x0000000200067882 */ /* 0x000fe20000000000 */
[----:B------:R-:W-:-:S04]  /*0580*/  UIADD3 UR8, UPT, UPT, -UR8, 0x100000, URZ ;  /* 0x0010000008087890 */ /* 0x000fc8000fffe1ff */
[----:B------:R-:W-:Y:S02]  /*0590*/  USHF.L.U32 UR9, UR8, 0xb, URZ ;  /* 0x0000000b08097899 */ /* 0x000fe400080006ff */
[----:B------:R-:W-:Y:S02]  /*05a0*/  USHF.L.U32 UR8, UR8, 0x1, URZ ;  /* 0x0000000108087899 */ /* 0x000fe400080006ff */
[----:B------:R-:W-:-:S04]  /*05b0*/  UIADD3 UR6, UPT, UPT, -UR6, 0x100000, URZ ;  /* 0x0010000006067890 */ /* 0x000fc8000fffe1ff */
[----:B------:R-:W-:Y:S02]  /*05c0*/  USHF.L.U32 UR7, UR6, 0xb, URZ ;  /* 0x0000000b06077899 */ /* 0x000fe400080006ff */
[----:B------:R-:W-:Y:S01]  /*05d0*/  USHF.L.U32 UR6, UR6, 0x1, URZ ;  /* 0x0000000106067899 */ /* 0x000fe200080006ff */
[----:B------:R-:W-:Y:S01]  /*05e0*/  ELECT P0, URZ, PT ;  /* 0x0000000000ff782f */ /* 0x000fe20003800000 */
[----:B-1----:R-:W-:Y:S01]  /*05f0*/  ULEA UR4, UR4, UR5, 0x18 ;  /* 0x0000000504047291 */ /* 0x002fe2000f8ec0ff */
[----:B------:R-:W1:Y:S11]  /*0600*/  FENCE.VIEW.ASYNC.S ;  /* 0x00000000000073c6 */ /* 0x000e760000000000 */
[----:B-1----:R1:W3:Y:S01]  /*0610*/  SYNCS.EXCH.64 URZ, [UR4], UR8 ;  /* 0x0000000804ff75b2 */ /* 0x0022e20008000100 */
[----:B------:R1:W4:Y:S01]  /*0620*/  SYNCS.EXCH.64 URZ, [UR4+0x18], UR6 ;  /* 0x0000180604ff75b2 */ /* 0x0003220008000100 */
[----:B------:R1:W1:Y:S01]  /*0630*/  SYNCS.EXCH.64 URZ, [UR4+0x8], UR8 ;  /* 0x0000080804ff75b2 */ /* 0x0002620008000100 */
[----:B------:R1:W1:Y:S01]  /*0640*/  SYNCS.EXCH.64 URZ, [UR4+0x20], UR6 ;  /* 0x0000200604ff75b2 */ /* 0x0002620008000100 */
[----:B------:R1:W1:Y:S01]  /*0650*/  SYNCS.EXCH.64 URZ, [UR4+0x10], UR8 ;  /* 0x0000100804ff75b2 */ /* 0x0002620008000100 */
[----:B------:R1:W1:Y:S01]  /*0660*/  SYNCS.EXCH.64 URZ, [UR4+0x28], UR6 ;  /* 0x0000280604ff75b2 */ /* 0x0002620008000100 */
[----:B------:R-:W-:Y:S01]  /*0670*/  NOP ;  /* 0x0000000000007918 */ /* 0x000fe20000000000 */
.L_x_9:
[----:B------:R-:W2:Y:S01]  /*0680*/  SHFL.IDX PT, R2, R46, RZ, 0x1f ;  /* 0x00001fff2e027589 */ /* 0x000ea200000e0000 */
[----:B------:R-:W-:Y:S01]  /*0690*/  NOP ;  /* 0x0000000000007918 */ /* 0x000fe20000000000 */
[----:B--2---:R-:W-:-:S13]  /*06a0*/  ISETP.NE.AND P0, PT, R2, 0x1, PT ;  /* 0x000000010200780c */ /* 0x004fda0003f05270 */
[----:B------:R-:W-:Y:S05]  /*06b0*/  @P0 BRA `(.L_x_10) ;  /* 0x0000000000580947 */ /* 0x000fea0003800000 */
[----:B-1----:R-:W1:Y:S01]  /*06c0*/  S2UR UR4, SR_CgaCtaId ;  /* 0x00000000000479c3 */ /* 0x002e620000008800 */
        /* <DEDUP_REMOVED lines=12> */
[----:B-1----:R2:W1:Y:S01]  /*0790*/  SYNCS.EXCH.64 URZ, [UR4+0x30], UR8 ;  /* 0x0000300804ff75b2 */ /* 0x0024620008000100 */
[----:B------:R2:W1:Y:S01]  /*07a0*/  SYNCS.EXCH.64 URZ, [UR4+0x50], UR6 ;  /* 0x0000500604ff75b2 */ /* 0x0004620008000100 */
[----:B------:R2:W1:Y:S01]  /*07b0*/  SYNCS.EXCH.64 URZ, [UR4+0x38], UR8 ;  /* 0x0000380804ff75b2 */ /* 0x0004620008000100 */
[----:B------:R2:W1:Y:S01]  /*07c0*/  SYNCS.EXCH.64 URZ, [UR4+0x58], UR6 ;  /* 0x0000580604ff75b2 */ /* 0x0004620008000100 */
[----:B------:R2:W1:Y:S01]  /*07d0*/  SYNCS.EXCH.64 URZ, [UR4+0x40], UR8 ;  /* 0x0000400804ff75b2 */ /* 0x0004620008000100 */
[----:B------:R2:W1:Y:S01]  /*07e0*/  SYNCS.EXCH.64 URZ, [UR4+0x60], UR6 ;  /* 0x0000600604ff75b2 */ /* 0x0004620008000100 */
[----:B------:R2:W1:Y:S01]  /*07f0*/  SYNCS.EXCH.64 URZ, [UR4+0x48], UR8 ;  /* 0x0000480804ff75b2 */ /* 0x0004620008000100 */
[----:B------:R2:W1:Y:S02]  /*0800*/  SYNCS.EXCH.64 URZ, [UR4+0x68], UR6 ;  /* 0x0000680604ff75b2 */ /* 0x0004640008000100 */
[----:B--2---:R-:W-:Y:S01]  /*0810*/  NOP ;  /* 0x0000000000007918 */ /* 0x004fe20000000000 */
.L_x_10:
[----:B------:R-:W2:Y:S01]  /*0820*/  SHFL.IDX PT, R2, R46, RZ, 0x1f ;  /* 0x00001fff2e027589 */ /* 0x000ea200000e0000 */
[----:B------:R-:W-:Y:S01]  /*0830*/  NOP ;  /* 0x0000000000007918 */ /* 0x000fe20000000000 */
[----:B--2---:R-:W-:-:S13]  /*0840*/  ISETP.NE.AND P0, PT, R2, 0x3, PT ;  /* 0x000000030200780c */ /* 0x004fda0003f05270 */
[----:B------:R-:W-:Y:S05]  /*0850*/  @P0 BRA `(.L_x_11) ;  /* 0x0000000000300947 */ /* 0x000fea0003800000 */
[----:B-1----:R-:W1:Y:S01]  /*0860*/  S2UR UR6, SR_CgaCtaId ;  /* 0x00000000000679c3 */ /* 0x002e620000008800 */
[----:B------:R-:W-:Y:S01]  /*0870*/  UMOV UR4, 0x400 ;  /* 0x0000040000047882 */ /* 0x000fe20000000000 */
[----:B------:R-:W-:Y:S01]  /*0880*/  UMOV UR5, 0x20 ;  /* 0x0000002000057882 */ /* 0x000fe20000000000 */
[----:B------:R-:W-:Y:S01]  /*0890*/  ELECT P0, URZ, PT ;  /* 0x0000000000ff782f */ /* 0x000fe20003800000 */
[----:B-1----:R-:W-:Y:S02]  /*08a0*/  ULEA UR6, UR6, UR4, 0x18 ;  /* 0x0000000406067291 */ /* 0x002fe4000f8ec0ff */
[----:B------:R-:W-:-:S04]  /*08b0*/  UIADD3 UR4, UPT, UPT, -UR5, 0x100000, URZ ;  /* 0x0010000005047890 */ /* 0x000fc8000fffe1ff */
[----:B------:R-:W-:Y:S02]  /*08c0*/  USHF.L.U32 UR5, UR4, 0xb, URZ ;  /* 0x0000000b04057899 */ /* 0x000fe400080006ff */
[----:B------:R-:W-:Y:S01]  /*08d0*/  USHF.L.U32 UR4, UR4, 0x1, URZ ;  /* 0x0000000104047899 */ /* 0x000fe200080006ff */
[----:B------:R-:W1:Y:S11]  /*08e0*/  FENCE.VIEW.ASYNC.S ;  /* 0x00000000000073c6 */ /* 0x000e760000000000 */
[----:B-1----:R2:W1:Y:S01]  /*08f0*/  SYNCS.EXCH.64 URZ, [UR6+0x70], UR4 ;  /* 0x0000700406ff75b2 */ /* 0x0024620008000100 */
[----:B------:R2:W1:Y:S02]  /*0900*/  SYNCS.EXCH.64 URZ, [UR6+0x78], UR4 ;  /* 0x0000780406ff75b2 */ /* 0x0004640008000100 */
[----:B--2---:R-:W-:Y:S01]  /*0910*/  NOP ;  /* 0x0000000000007918 */ /* 0x004fe20000000000 */
.L_x_11:
[----:B------:R-:W2:Y:S01]  /*0920*/  SHFL.IDX PT, R2, R46, RZ, 0x1f ;  /* 0x00001fff2e027589 */ /* 0x000ea200000e0000 */
[----:B------:R-:W-:Y:S01]  /*0930*/  NOP ;  /* 0x0000000000007918 */ /* 0x000fe20000000000 */
[----:B--2---:R-:W-:-:S13]  /*0940*/  ISETP.NE.AND P0, PT, R2, 0x4, PT ;  /* 0x000000040200780c */ /* 0x004fda0003f05270 */
[----:B------:R-:W-:Y:S05]  /*0950*/  @P0 BRA `(.L_x_12) ;  /* 0x00000000004c0947 */ /* 0x000fea0003800000 */
[----:B-1----:R-:W1:Y:S01]  /*0960*/  S2UR UR6, SR_CgaCtaId ;  /* 0x00000000000679c3 */ /* 0x002e620000008800 */
[----:B------:R-:W-:Y:S01]  /*0970*/  UMOV UR4, 0x1e0 ;  /* 0x000001e000047882 */ /* 0x000fe20000000000 */
[----:B------:R-:W-:Y:S01]  /*0980*/  UMOV UR5, 0x400 ;  /* 0x0000040000057882 */ /* 0x000fe20000000000 */
[----:B------:R-:W-:Y:S01]  /*0990*/  USEL UR4, UR4, 0x1a0, UP3 ;  /* 0x000001a004047887 */ /* 0x000fe20009800000 */
[----:B------:R-:W-:Y:S01]  /*09a0*/  UMOV UR8, 0x1 ;  /* 0x0000000100087882 */ /* 0x000fe20000000000 */
[----:B------:R-:W-:Y:S01]  /*09b0*/  ELECT P0, URZ, PT ;  /* 0x0000000000ff782f */ /* 0x000fe20003800000 */
[----:B------:R-:W-:-:S04]  /*09c0*/  UIADD3 UR8, UPT, UPT, -UR8, 0x100000, URZ ;  /* 0x0010000008087890 */ /* 0x000fc8000fffe1ff */
[----:B------:R-:W-:Y:S02]  /*09d0*/  USHF.L.U32 UR9, UR8, 0xb, URZ ;  /* 0x0000000b08097899 */ /* 0x000fe400080006ff */
[----:B------:R-:W-:Y:S02]  /*09e0*/  USHF.L.U32 UR8, UR8, 0x1, URZ ;  /* 0x0000000108087899 */ /* 0x000fe400080006ff */
[----:B-1----:R-:W-:Y:S02]  /*09f0*/  ULEA UR6, UR6, UR5, 0x18 ;  /* 0x0000000506067291 */ /* 0x002fe4000f8ec0ff */
[----:B------:R-:W-:-:S04]  /*0a00*/  UIADD3 UR4, UPT, UPT, -UR4, 0x100000, URZ ;  /* 0x0010000004047890 */ /* 0x000fc8000fffe1ff */
[----:B------:R-:W-:Y:S02]  /*0a10*/  USHF.L.U32 UR5, UR4, 0xb, URZ ;  /* 0x0000000b04057899 */ /* 0x000fe400080006ff */
[----:B------:R-:W-:Y:S01]  /*0a20*/  USHF.L.U32 UR4, UR4, 0x1, URZ ;  /* 0x0000000104047899 */ /* 0x000fe200080006ff */
[----:B------:R-:W1:Y:S03]  /*0a30*/  FENCE.VIEW.ASYNC.S ;  /* 0x00000000000073c6 */ /* 0x000e660000000000 */
[----:B-1----:R2:W1:Y:S08]  /*0a40*/  SYNCS.EXCH.64 URZ, [UR6+0x80], UR8 ;  /* 0x0000800806ff75b2 */ /* 0x0024700008000100 */
[----:B------:R2:W1:Y:S01]  /*0a50*/  SYNCS.EXCH.64 URZ, [UR6+0x90], UR4 ;  /* 0x0000900406ff75b2 */ /* 0x0004620008000100 */
[----:B------:R2:W1:Y:S01]  /*0a60*/  SYNCS.EXCH.64 URZ, [UR6+0x88], UR8 ;  /* 0x0000880806ff75b2 */ /* 0x0004620008000100 */
[----:B------:R2:W1:Y:S02]  /*0a70*/  SYNCS.EXCH.64 URZ, [UR6+0x98], UR4 ;  /* 0x0000980406ff75b2 */ /* 0x0004640008000100 */
[----:B--2---:R-:W-:Y:S01]  /*0a80*/  NOP ;  /* 0x0000000000007918 */ /* 0x004fe20000000000 */
.L_x_12:
        /* <DEDUP_REMOVED lines=26> */
.L_x_13:
[----:B------:R-:W2:Y:S01]  /*0c30*/  SHFL.IDX PT, R2, R46, RZ, 0x1f ;  /* 0x00001fff2e027589 */ /* 0x000ea200000e0000 */
[----:B------:R-:W-:Y:S01]  /*0c40*/  NOP ;  /* 0x0000000000007918 */ /* 0x000fe20000000000 */
[----:B--2---:R-:W-:-:S13]  /*0c50*/  ISETP.NE.AND P0, PT, R2, 0x3, PT ;  /* 0x000000030200780c */ /* 0x004fda0003f05270 */
[----:B------:R-:W-:Y:S05]  /*0c60*/  @P0 BRA `(.L_x_14) ;  /* 0x0000000000380947 */ /* 0x000fea0003800000 */
[----:B------:R-:W2:Y:S01]  /*0c70*/  S2UR UR5, SR_CgaCtaId ;  /* 0x00000000000579c3 */ /* 0x000ea20000008800 */
[----:B-1----:R-:W-:Y:S01]  /*0c80*/  UMOV UR4, 0x400 ;  /* 0x0000040000047882 */ /* 0x002fe20000000000 */
[----:B------:R-:W-:Y:S01]  /*0c90*/  UMOV UR6, 0x20 ;  /* 0x0000002000067882 */ /* 0x000fe20000000000 */
[----:B------:R-:W-:Y:S01]  /*0ca0*/  ELECT P0, URZ, PT ;  /* 0x0000000000ff782f */ /* 0x000fe20003800000 */
[----:B------:R-:W-:-:S04]  /*0cb0*/  UIADD3 UR6, UPT, UPT, -UR6, 0x100000, URZ ;  /* 0x0010000006067890 */ /* 0x000fc8000fffe1ff */
[----:B------:R-:W-:Y:S02]  /*0cc0*/  USHF.L.U32 UR7, UR6, 0xb, URZ ;  /* 0x0000000b06077899 */ /* 0x000fe400080006ff */
[----:B------:R-:W-:Y:S02]  /*0cd0*/  USHF.L.U32 UR6, UR6, 0x1, URZ ;  /* 0x0000000106067899 */ /* 0x000fe400080006ff */
[----:B--2---:R-:W-:Y:S01]  /*0ce0*/  ULEA UR4, UR5, UR4, 0x18 ;  /* 0x0000000405047291 */ /* 0x004fe2000f8ec0ff */
[----:B------:R-:W1:Y:S11]  /*0cf0*/  FENCE.VIEW.ASYNC.S ;  /* 0x00000000000073c6 */ /* 0x000e760000000000 */
[----:B-1----:R2:W1:Y:S01]  /*0d00*/  SYNCS.EXCH.64 URZ, [UR4+0xe0], UR6 ;  /* 0x0000e00604ff75b2 */ /* 0x0024620008000100 */
[----:B------:R2:W1:Y:S01]  /*0d10*/  SYNCS.EXCH.64 URZ, [UR4+0xf0], UR6 ;  /* 0x0000f00604ff75b2 */ /* 0x0004620008000100 */
[----:B------:R2:W1:Y:S01]  /*0d20*/  SYNCS.EXCH.64 URZ, [UR4+0xe8], UR6 ;  /* 0x0000e80604ff75b2 */ /* 0x0004620008000100 */
[----:B------:R2:W1:Y:S02]  /*0d30*/  SYNCS.EXCH.64 URZ, [UR4+0xf8], UR6 ;  /* 0x0000f80604ff75b2 */ /* 0x0004640008000100 */
[----:B--2---:R-:W-:Y:S01]  /*0d40*/  NOP ;  /* 0x0000000000007918 */ /* 0x004fe20000000000 */
.L_x_14:
[----:B-1----:R-:W1:Y:S01]  /*0d50*/  LDCU UR4, c[0x0][0x36c] ;  /* 0x00006d80ff0477ac */ /* 0x002e620008000800 */
[----:B------:R-:W-:Y:S01]  /*0d60*/  ISETP.NE.OR P3, PT, R0, 0x2, !P3 ;  /* 0x000000020000780c */ /* 0x000fe20005f65670 */
[----:B------:R-:W-:Y:S01]  /*0d70*/  NOP ;  /* 0x0000000000007918 */ /* 0x000fe20000000000 */
[----:B------:R-:W-:Y:S01]  /*0d80*/  LOP3.LUT R0, R57, 0x1f, RZ, 0xc0, !PT ;  /* 0x0000001f39007812 */ /* 0x000fe200078ec0ff */
[----:B------:R-:W-:Y:S02]  /*0d90*/  UISETP.NE.AND UP4, UPT, UR17, URZ, UPT ;  /* 0x000000ff1100728c */ /* 0x000fe4000bf85270 */
[----:B-1----:R-:W-:-:S09]  /*0da0*/  UISETP.EQ.U32.AND UP5, UPT, UR4, 0x1, UPT ;  /* 0x000000010400788c */ /* 0x002fd2000bfa2070 */
[----:B------:R-:W-:Y:S05]  /*0db0*/  BRA.U !UP5, `(.L_x_15) ;  /* 0x000000010d087547 */ /* 0x000fea000b800000 */
[----:B---34-:R-:W-:Y:S01]  /*0dc0*/  UCGABAR_ARV ;  /* 0x00000000000079c7 */ /* 0x018fe20008000000 */
[----:B------:R-:W-:Y:S05]  /*0dd0*/  BRA `(.L_x_16) ;  /* 0x0000000000047947 */ /* 0x000fea0003800000 */
.L_x_15:
[----:B---34-:R-:W-:Y:S01]  /*0de0*/  NOP ;  /* 0x0000000000007918 */ /* 0x018fe20000000000 */
.L_x_16:
[----:B------:R-:W1:Y:S01]  /*0df0*/  S2UR UR7, SR_CTAID.X ;  /* 0x00000000000779c3 */ /* 0x000e620000002500 */
[----:B------:R-:W-:-:S05]  /*0e00*/  CS2R.32 R48, SR_CgaSize ;  /* 0x0000000000307805 */ /* 0x000fca0000008a00 */
[----:B------:R-:W-:-:S05]  /*0e10*/  IMAD R48, R48, -0xa0, RZ ;  /* 0xffffff6030307824 */ /* 0x000fca00078e02ff */
[----:B------:R-:W-:-:S14]  /*0e20*/  R2UR UR5, R48 ;  /* 0x00000000300572ca */ /* 0x000fdc00000e0000 */
[----:B------:R-:W2:Y:S01]  /*0e30*/  LDCU UR5, c[0x0][UR5+0x2b0] ;  /* 0x00005600050577ac */ /* 0x000ea20008000800 */
[----:B------:R-:W-:-:S05]  /*0e40*/  CS2R.32 R48, SR_CgaSize ;  /* 0x0000000000307805 */ /* 0x000fca0000008a00 */
[----:B------:R-:W-:-:S05]  /*0e50*/  IMAD R48, R48, -0xa0, RZ ;  /* 0xffffff6030307824 */ /* 0x000fca00078e02ff */
[----:B------:R-:W-:-:S14]  /*0e60*/  R2UR UR4, R48 ;  /* 0x00000000300472ca */ /* 0x000fdc00000e0000 */
[----:B------:R-:W3:Y:S01]  /*0e70*/  LDCU UR4, c[0x0][UR4+0x2b4] ;  /* 0x00005680040477ac */ /* 0x000ee20008000800 */
[----:B------:R-:W4:Y:S01]  /*0e80*/  S2UR UR8, SR_CTAID.Y ;  /* 0x00000000000879c3 */ /* 0x000f220000002600 */
[----:B------:R-:W-:-:S05]  /*0e90*/  CS2R.32 R48, SR_CgaSize ;  /* 0x0000000000307805 */ /* 0x000fca0000008a00 */
[----:B------:R-:W-:-:S05]  /*0ea0*/  IMAD R48, R48, -0xa0, RZ ;  /* 0xffffff6030307824 */ /* 0x000fca00078e02ff */
[----:B------:R-:W-:-:S14]  /*0eb0*/  R2UR UR9, R48 ;  /* 0x00000000300972ca */ /* 0x000fdc00000e0000 */
[----:B------:R-:W3:Y:S01]  /*0ec0*/  LDCU UR9, c[0x0][UR9+0x2a0] ;  /* 0x00005400090977ac */ /* 0x000ee20008000800 */
[----:B------:R-:W-:-:S05]  /*0ed0*/  CS2R.32 R48, SR_CgaSize ;  /* 0x0000000000307805 */ /* 0x000fca0000008a00 */
[----:B------:R-:W-:-:S05]  /*0ee0*/  IMAD R48, R48, -0xa0, RZ ;  /* 0xffffff6030307824 */ /* 0x000fca00078e02ff */
[----:B------:R-:W-:-:S14]  /*0ef0*/  R2UR UR10, R48 ;  /* 0x00000000300a72ca */ /* 0x000fdc00000e0000 */
[----:B------:R-:W3:Y:S01]  /*0f00*/  LDCU UR10, c[0x0][UR10+0x2a4] ;  /* 0x000054800a0a77ac */ /* 0x000ee20008000800 */
[----:B------:R-:W3:Y:S01]  /*0f10*/  S2UR UR11, SR_CgaCtaId ;  /* 0x00000000000b79c3 */ /* 0x000ee20000008800 */
[----:B------:R-:W3:Y:S01]  /*0f20*/  LDCU UR21, c[0x0][0xb24] ;  /* 0x00016480ff1577ac */ /* 0x000ee20008000800 */
[----:B------:R-:W3:Y:S01]  /*0f30*/  LDCU UR42, c[0x0][0xb24] ;  /* 0x00016480ff2a77ac */ /* 0x000ee20008000800 */
[----:B-1----:R-:W-:-:S05]  /*0f40*/  I2FP.F32.U32 R3, UR7 ;  /* 0x0000000700037c45 */ /* 0x002fca0008201000 */
[----:B------:R-:W1:Y:S01]  /*0f50*/  S2UR UR36, SR_CTAID.Z ;  /* 0x00000000002479c3 */ /* 0x000e620000002700 */
[----:B------:R-:W1:Y:S01]  /*0f60*/  LDCU UR27, c[0x0][0xb30] ;  /* 0x00016600ff1b77ac */ /* 0x000e620008000800 */
[----:B--2---:R-:W-:Y:S01]  /*0f70*/  FMUL R3, R3, UR5 ;  /* 0x0000000503037c20 */ /* 0x004fe20008400000 */
[----:B------:R-:W-:Y:S01]  /*0f80*/  UMOV UR16, UR7 ;  /* 0x0000000700107c82 */ /* 0x000fe20008000000 */
[----:B----4-:R-:W-:Y:S01]  /*0f90*/  I2FP.F32.U32 R2, UR8 ;  /* 0x0000000800027c45 */ /* 0x010fe20008201000 */
[----:B------:R-:W-:-:S03]  /*0fa0*/  UMOV UR20, UR8 ;  /* 0x0000000800147c82 */ /* 0x000fc60008000000 */
[----:B------:R-:W2:Y:S01]  /*0fb0*/  F2I.U32.TRUNC.NTZ R3, R3 ;  /* 0x0000000300037305 */ /* 0x000ea2000020f000 */
[----:B---3--:R-:W-:Y:S01]  /*0fc0*/  UISETP.GE.AND UP2, UPT, UR21, 0x1, UPT ;  /* 0x000000011500788c */ /* 0x008fe2000bf46270 */
[----:B------:R-:W-:Y:S01]  /*0fd0*/  FMUL R2, R2, UR4 ;  /* 0x0000000402027c20 */ /* 0x000fe20008400000 */
[----:B------:R-:W-:-:S05]  /*0fe0*/  USHF.L.U32 UR28, UR11, 0xa, URZ ;  /* 0x0000000a0b1c7899 */ /* 0x000fca00080006ff */
[----:B------:R-:W3:Y:S01]  /*0ff0*/  F2I.U32.TRUNC.NTZ R2, R2 ;  /* 0x0000000200027305 */ /* 0x000ee2000020f000 */
[----:B--2---:R-:W-:Y:S02]  /*1000*/  R2UR UR4, R3 ;  /* 0x00000000030472ca */ /* 0x004fe400000e0000 */
[----:B---3--:R-:W-:Y:S02]  /*1010*/  R2UR UR6, R2 ;  /* 0x00000000020672ca */ /* 0x008fe400000e0000 */
[----:B------:R-:W-:-:S09]  /*1020*/  PRMT R2, RZ, 0x7610, R2 ;  /* 0x00007610ff027816 */ /* 0x000fd20000000002 */
[----:B------:R-:W-:-:S04]  /*1030*/  UIADD3 UR5, UPT, UPT, -UR4, URZ, URZ ;  /* 0x000000ff04057290 */ /* 0x000fc8000fffe1ff */
[----:B------:R-:W-:Y:S02]  /*1040*/  UIMAD UR5, UR9, UR5, UR7 ;  /* 0x00000005090572a4 */ /* 0x000fe4000f8e0207 */
[----:B------:R-:W-:-:S04]  /*1050*/  UIADD3 UR4, UPT, UPT, -UR6, URZ, URZ ;  /* 0x000000ff06047290 */ /* 0x000fc8000fffe1ff */
[----:B------:R-:W-:Y:S01]  /*1060*/  IMAD.U32 R48, RZ, RZ, UR5 ;  /* 0x00000005ff307e24 */ /* 0x000fe2000f8e00ff */
[----:B------:R-:W-:-:S06]  /*1070*/  UIMAD UR4, UR10, UR4, UR8 ;  /* 0x000000040a0472a4 */ /* 0x000fcc000f8e0208 */
[----:B------:R-:W-:Y:S01]  /*1080*/  IMAD.U32 R47, RZ, RZ, UR4 ;  /* 0x00000004ff2f7e24 */ /* 0x000fe2000f8e00ff */
[----:B-1----:R-:W-:Y:S06]  /*1090*/  BRA.U UP4, `(.L_x_17) ;  /* 0x00000001042c7547 */ /* 0x002fec000b800000 */
[----:B------:R-:W-:Y:S02]  /*10a0*/  R2UR UR5, R47 ;  /* 0x000000002f0572ca */ /* 0x000fe400000e0000 */
[----:B------:R-:W-:-:S11]  /*10b0*/  R2UR UR4, R48 ;  /* 0x00000000300472ca */ /* 0x000fd600000e0000 */
[----:B------:R-:W-:Y:S02]  /*10c0*/  UISETP.NE.AND UP0, UPT, UR5, URZ, UPT ;  /* 0x000000ff0500728c */ /* 0x000fe4000bf05270 */
[----:B------:R-:W-:Y:S02]  /*10d0*/  UISETP.NE.AND UP1, UPT, UR5, 0x1, UPT ;  /* 0x000000010500788c */ /* 0x000fe4000bf25270 */
[----:B------:R-:W-:-:S04]  /*10e0*/  UISETP.EQ.OR UP0, UPT, UR4, URZ, !UP0 ;  /* 0x000000ff0400728c */ /* 0x000fc8000c702670 */
[----:B------:R-:W-:Y:S02]  /*10f0*/  USEL UR5, URZ, 0x1, !UP0 ;  /* 0x00000001ff057887 */ /* 0x000fe4000c000000 */
[----:B------:R-:W-:Y:S02]  /*1100*/  UISETP.NE.AND UP0, UPT, UR4, URZ, UPT ;  /* 0x000000ff0400728c */ /* 0x000fe4000bf05270 */
[----:B------:R-:W-:-:S04]  /*1110*/  USEL UR4, URZ, 0x2, UP1 ;  /* 0x00000002ff047887 */ /* 0x000fc80008800000 */
[----:B------:R-:W-:-:S04]  /*1120*/  USEL UR4, UR4, 0x2, UP0 ;  /* 0x0000000204047887 */ /* 0x000fc80008000000 */
[----:B------:R-:W-:-:S06]  /*1130*/  UIADD3 UR4, UPT, UPT, UR5, UR4, URZ ;  /* 0x0000000405047290 */ /* 0x000fcc000fffe0ff */
[----:B------:R-:W-:Y:S02]  /*1140*/  IMAD.U32 R2, RZ, RZ, UR4 ;  /* 0x00000004ff027e24 */ /* 0x000fe4000f8e00ff */
.L_x_17:
[----:B------:R-:W-:Y:S05]  /*1150*/  BRA.U !UP2, `(.L_x_18) ;  /* 0x000000010ad47547 */ /* 0x000fea000b800000 */
[----:B------:R-:W1:Y:S01]  /*1160*/  LDCU.128 UR12, c[0x0][0xb10] ;  /* 0x00016200ff0c77ac */ /* 0x000e620008000c00 */
[----:B------:R-:W2:Y:S01]  /*1170*/  LDCU UR6, c[0x0][0x370] ;  /* 0x00006e00ff0677ac */ /* 0x000ea20008000800 */
[----:B------:R-:W3:Y:S01]  /*1180*/  LDCU UR5, c[0x0][0x374] ;  /* 0x00006e80ff0577ac */ /* 0x000ee20008000800 */
[----:B------:R-:W4:Y:S01]  /*1190*/  LDCU UR26, c[0x0][0xb0c] ;  /* 0x00016180ff1a77ac */ /* 0x000f220008000800 */
[----:B------:R-:W4:Y:S01]  /*11a0*/  LDCU UR4, c[0x0][0xb20] ;  /* 0x00016400ff0477ac */ /* 0x000f220008000800 */
[----:B------:R-:W4:Y:S01]  /*11b0*/  LDCU.64 UR8, c[0x0][0xb28] ;  /* 0x00016500ff0877ac */ /* 0x000f220008000a00 */
[----:B-1----:R-:W-:Y:S02]  /*11c0*/  UISETP.NE.AND UP0, UPT, UR14, 0x1, UPT ;  /* 0x000000010e00788c */ /* 0x002fe4000bf05270 */
[----:B---3--:R-:W-:Y:S02]  /*11d0*/  UIMAD.WIDE.U32 UR10, UR5, UR15, URZ ;  /* 0x0000000f050a72a5 */ /* 0x008fe4000f8e00ff */
[----:B--2---:R-:W-:-:S02]  /*11e0*/  UIMAD.WIDE.U32 UR22, UR6, UR12, URZ ;  /* 0x0000000c061672a5 */ /* 0x004fc4000f8e00ff */
[----:B----4-:R-:W-:Y:S02]  /*11f0*/  UISETP.NE.AND UP1, UPT, UR26, 0x1, UPT ;  /* 0x000000011a00788c */ /* 0x010fe4000bf25270 */
[----:B------:R-:W-:Y:S01]  /*1200*/  UISETP.NE.AND UP2, UPT, UR21, 0x1, UPT ;  /* 0x000000011500788c */ /* 0x000fe2000bf45270 */
[----:B------:R-:W-:Y:S02]  /*1210*/  UMOV UR10, UR11 ;  /* 0x0000000b000a7c82 */ /* 0x000fe40008000000 */
[----:B------:R-:W-:Y:S01]  /*1220*/  UMOV UR22, UR23 ;  /* 0x0000001700167c82 */ /* 0x000fe20008000000 */
[----:B------:R-:W-:Y:S02]  /*1230*/  @UP0 USHF.R.U32.HI UR5, URZ, UR4, UR10 ;  /* 0x00000004ff050299 */ /* 0x000fe4000801160a */
[----:B------:R-:W-:Y:S02]  /*1240*/  UIMAD.WIDE.U32 UR24, UR20, UR15, URZ ;  /* 0x0000000f141872a5 */ /* 0x000fe4000f8e00ff */
[----:B------:R-:W-:-:S02]  /*1250*/  UIMAD.WIDE.U32 UR10, UR5, UR8, URZ ;  /* 0x00000008050a72a5 */ /* 0x000fc4000f8e00ff */
[----:B------:R-:W-:Y:S02]  /*1260*/  @UP1 USHF.R.U32.HI UR6, URZ, UR13, UR22 ;  /* 0x0000000dff061299 */ /* 0x000fe40008011616 */
[----:B------:R-:W-:Y:S02]  /*1270*/  UIMAD.WIDE.U32 UR18, UR16, UR12, URZ ;  /* 0x0000000c101272a5 */ /* 0x000fe4000f8e00ff */
[----:B------:R-:W-:Y:S01]  /*1280*/  UIMAD.WIDE.U32 UR22, UR6, UR8, URZ ;  /* 0x00000008061672a5 */ /* 0x000fe2000f8e00ff */
[----:B------:R-:W-:Y:S01]  /*1290*/  UMOV UR24, UR25 ;  /* 0x0000001900187c82 */ /* 0x000fe20008000000 */
[----:B------:R-:W-:Y:S01]  /*12a0*/  UMOV UR10, UR11 ;  /* 0x0000000b000a7c82 */ /* 0x000fe20008000000 */
[----:B------:R-:W-:Y:S02]  /*12b0*/  USHF.R.U32.HI UR24, URZ, UR4, UR24 ;  /* 0x00000004ff187299 */ /* 0x000fe40008011618 */
[----:B------:R-:W-:Y:S02]  /*12c0*/  @UP2 USHF.R.U32.HI UR5, URZ, UR9, UR10 ;  /* 0x00000009ff052299 */ /* 0x000fe4000801160a */
[----:B------:R-:W-:Y:S01]  /*12d0*/  UMOV UR7, UR23 ;  /* 0x0000001700077c82 */ /* 0x000fe20008000000 */
[----:B------:R-:W-:Y:S01]  /*12e0*/  UMOV UR18, UR19 ;  /* 0x0000001300127c82 */ /* 0x000fe20008000000 */
[----:B------:R-:W-:-:S02]  /*12f0*/  @UP2 USHF.R.U32.HI UR6, URZ, UR9, UR7 ;  /* 0x00000009ff062299 */ /* 0x000fc40008011607 */
[----:B------:R-:W-:Y:S02]  /*1300*/  USHF.R.U32.HI UR18, URZ, UR13, UR18 ;  /* 0x0000000dff127299 */ /* 0x000fe40008011612 */
[----:B------:R-:W-:Y:S02]  /*1310*/  USEL UR4, UR20, UR24, !UP0 ;  /* 0x0000001814047287 */ /* 0x000fe4000c000000 */
[----:B------:R-:W-:Y:S02]  /*1320*/  UIMAD UR7, UR5, UR21, URZ ;  /* 0x00000015050772a4 */ /* 0x000fe4000f8e02ff */
[----:B------:R-:W-:Y:S02]  /*1330*/  USEL UR5, UR16, UR18, !UP1 ;  /* 0x0000001210057287 */ /* 0x000fe4000c800000 */
[----:B------:R-:W-:Y:S02]  /*1340*/  UIMAD UR12, UR6, UR21, URZ ;  /* 0x00000015060c72a4 */ /* 0x000fe4000f8e02ff */
[----:B------:R-:W-:-:S02]  /*1350*/  UISETP.GE.AND UP0, UPT, UR4, UR7, UPT ;  /* 0x000000070400728c */ /* 0x000fc4000bf06270 */
[----:B------:R-:W-:Y:S02]  /*1360*/  UIMAD.WIDE.U32 UR10, UR4, UR8, URZ ;  /* 0x00000008040a72a5 */ /* 0x000fe4000f8e00ff */
[----:B------:R-:W-:Y:S02]  /*1370*/  UISETP.GE.OR UP0, UPT, UR5, UR12, UP0 ;  /* 0x0000000c0500728c */ /* 0x000fe40008706670 */
[----:B------:R-:W-:Y:S02]  /*1380*/  UIMAD.WIDE.U32 UR12, UR5, UR8, URZ ;  /* 0x00000008050c72a5 */ /* 0x000fe4000f8e00ff */
[----:B------:R-:W-:Y:S01]  /*1390*/  UIADD3 UR10, UPT, UPT, -UR4, URZ, URZ ;  /* 0x000000ff040a7290 */ /* 0x000fe2000fffe1ff */
[----:B------:R-:W-:Y:S01]  /*13a0*/  UMOV UR8, UR11 ;  /* 0x0000000b00087c82 */ /* 0x000fe20008000000 */
[----:B------:R-:W-:Y:S02]  /*13b0*/  UIADD3 UR11, UPT, UPT, -UR5, URZ, URZ ;  /* 0x000000ff050b7290 */ /* 0x000fe4000fffe1ff */
[----:B------:R-:W-:-:S03]  /*13c0*/  USHF.R.U32.HI UR8, URZ, UR9, UR8 ;  /* 0x00000009ff087299 */ /* 0x000fc60008011608 */
[----:B------:R-:W-:Y:S01]  /*13d0*/  @!UP0 UMOV UR7, UR13 ;  /* 0x0000000d00078c82 */ /* 0x000fe20008000000 */
[----:B------:R-:W-:Y:S02]  /*13e0*/  UIMAD UR20, UR14, UR10, UR20 ;  /* 0x0000000a0e1472a4 */ /* 0x000fe4000f8e0214 */
[----:B------:R-:W-:Y:S02]  /*13f0*/  USEL UR8, UR4, UR8, !UP2 ;  /* 0x0000000804087287 */ /* 0x000fe4000d000000 */
[----:B------:R-:W-:Y:S02]  /*1400*/  @!UP0 USHF.R.U32.HI UR7, URZ, UR9, UR7 ;  /* 0x00000009ff078299 */ /* 0x000fe40008011607 */
[----:B------:R-:W-:Y:S02]  /*1410*/  UIADD3 UR9, UPT, UPT, -UR8, URZ, URZ ;  /* 0x000000ff08097290 */ /* 0x000fe4000fffe1ff */
[----:B------:R-:W-:Y:S02]  /*1420*/  @!UP0 USEL UR7, UR5, UR7, !UP2 ;  /* 0x0000000705078287 */ /* 0x000fe4000d000000 */
[----:B------:R-:W-:-:S02]  /*1430*/  UIMAD UR9, UR21, UR9, UR4 ;  /* 0x00000009150972a4 */ /* 0x000fc4000f8e0204 */
[----:B------:R-:W-:Y:S02]  /*1440*/  @!UP0 UIADD3 UR8, UPT, UPT, UR8, -UR7, URZ ;  /* 0x8000000708088290 */ /* 0x000fe4000fffe0ff */
[----:B------:R-:W-:Y:S02]  /*1450*/  @!UP0 UIMAD UR6, UR9, UR6, UR7 ;  /* 0x00000006090682a4 */ /* 0x000fe4000f8e0207 */
[----:B------:R-:W-:Y:S02]  /*1460*/  @!UP0 UIMAD UR4, UR8, UR21, UR5 ;  /* 0x00000015080482a4 */ /* 0x000fe4000f8e0205 */
[----:B------:R-:W-:Y:S02]  /*1470*/  UIMAD UR16, UR26, UR11, UR16 ;  /* 0x0000000b1a1072a4 */ /* 0x000fe4000f8e0210 */
[----:B------:R-:W-:Y:S01]  /*1480*/  UIMAD UR20, UR4, UR14, UR20 ;  /* 0x0000000e041472a4 */ /* 0x000fe2000f8e0214 */
[----:B------:R-:W-:Y:S02]  /*1490*/  @!UP0 UMOV UR5, UR6 ;  /* 0x0000000600058c82 */ /* 0x000fe40008000000 */
[----:B------:R-:W-:-:S12]  /*14a0*/  UIMAD UR16, UR5, UR26, UR16 ;  /* 0x0000001a051072a4 */ /* 0x000fd8000f8e0210 */
.L_x_18:
[----:B------:R-:W-:Y:S02]  /*14b0*/  UISETP.NE.AND UP1, UPT, UR27, 0x1, UPT ;  /* 0x000000011b00788c */ /* 0x000fe4000bf25270 */
[----:B------:R-:W-:Y:S02]  /*14c0*/  UISETP.NE.AND UP0, UPT, UR17, 0x2, UPT ;  /* 0x000000021100788c */ /* 0x000fe4000bf05270 */
[----:B------:R-:W-:-:S05]  /*14d0*/  ULOP3.LUT UR28, UR28, 0x400, URZ, 0xc0, !UPT ;  /* 0x000004001c1c7892 */ /* 0x000fca000f8ec0ff */
[----:B------:R-:W-:Y:S07]  /*14e0*/  BRA.U UP1, `(.L_x_19) ;  /* 0x0000000101447547 */ /* 0x000fee000b800000 */
[----:B------:R-:W1:Y:S01]  /*14f0*/  LDCU.128 UR8, c[0x0][0xb10] ;  /* 0x00016200ff0877ac */ /* 0x000e620008000c00 */
[----:B------:R-:W2:Y:S01]  /*1500*/  LDCU UR12, c[0x0][0xb0c] ;  /* 0x00016180ff0c77ac */ /* 0x000ea20008000800 */
[----:B------:R-:W3:Y:S01]  /*1510*/  LDCU UR13, c[0x0][0xb20] ;  /* 0x00016400ff0d77ac */ /* 0x000ee20008000800 */
[----:B-1----:R-:W-:Y:S02]  /*1520*/  UIMAD.WIDE.U32 UR6, UR16, UR8, URZ ;  /* 0x00000008100672a5 */ /* 0x002fe4000f8e00ff */
[----:B------:R-:W-:Y:S02]  /*1530*/  UIMAD.WIDE.U32 UR4, UR20, UR11, URZ ;  /* 0x0000000b140472a5 */ /* 0x000fe4000f8e00ff */
[----:B--2---:R-:W-:Y:S02]  /*1540*/  UISETP.NE.AND UP2, UPT, UR12, 0x1, UPT ;  /* 0x000000010c00788c */ /* 0x004fe4000bf45270 */
[----:B------:R-:W-:Y:S01]  /*1550*/  UISETP.NE.AND UP1, UPT, UR10, 0x1, UPT ;  /* 0x000000010a00788c */ /* 0x000fe2000bf25270 */
[----:B------:R-:W-:-:S02]  /*1560*/  UMOV UR6, UR7 ;  /* 0x0000000700067c82 */ /* 0x000fc40008000000 */
[----:B------:R-:W-:Y:S01]  /*1570*/  UMOV UR4, UR5 ;  /* 0x0000000500047c82 */ /* 0x000fe20008000000 */
[----:B------:R-:W-:Y:S02]  /*1580*/  USHF.R.U32.HI UR6, URZ, UR9, UR6 ;  /* 0x00000009ff067299 */ /* 0x000fe40008011606 */
[----:B---3--:R-:W-:Y:S02]  /*1590*/  USHF.R.U32.HI UR4, URZ, UR13, UR4 ;  /* 0x0000000dff047299 */ /* 0x008fe40008011604 */
[----:B------:R-:W-:Y:S02]  /*15a0*/  USEL UR5, UR16, UR6, !UP2 ;  /* 0x0000000610057287 */ /* 0x000fe4000d000000 */
[----:B------:R-:W-:-:S04]  /*15b0*/  USEL UR4, UR20, UR4, !UP1 ;  /* 0x0000000414047287 */ /* 0x000fc8000c800000 */
[----:B------:R-:W-:Y:S02]  /*15c0*/  UIADD3 UR6, UPT, UPT, UR5, -UR4, URZ ;  /* 0x8000000405067290 */ /* 0x000fe4000fffe0ff */
[----:B------:R-:W-:Y:S02]  /*15d0*/  UIADD3 UR4, UPT, UPT, -UR5, UR4, URZ ;  /* 0x0000000405047290 */ /* 0x000fe4000fffe1ff */
[----:B------:R-:W-:Y:S02]  /*15e0*/  UIMAD UR20, UR6, UR10, UR20 ;  /* 0x0000000a061472a4 */ /* 0x000fe4000f8e0214 */
[----:B------:R-:W-:-:S12]  /*15f0*/  UIMAD UR16, UR4, UR12, UR16 ;  /* 0x0000000c041072a4 */ /* 0x000fd8000f8e0210 */
.L_x_19:
[----:B------:R-:W-:Y:S05]  /*1600*/  BRA.U !UP5, `(.L_x_20) ;  /* 0x000000010d0c7547 */ /* 0x000fea000b800000 */
[----:B------:R-:W-:Y:S01]  /*1610*/  UCGABAR_WAIT ;  /* 0x0000000000007dc7 */ /* 0x000fe20008000000 */
[----:B------:R-:W-:Y:S01]  /*1620*/  CCTL.IVALL ;  /* 0x00000000ff00798f */ /* 0x000fe20002000000 */
[----:B------:R-:W-:Y:S05]  /*1630*/  BRA `(.L_x_21) ;  /* 0x0000000000047947 */ /* 0x000fea0003800000 */
.L_x_20:
[----:B------:R-:W-:Y:S06]  /*1640*/  BAR.SYNC.DEFER_BLOCKING 0x0 ;  /* 0x0000000000007b1d */ /* 0x000fec0000010000 */
.L_x_21:
[----:B------:R-:W-:Y:S05]  /*1650*/  BRA.U UP0, `(.L_x_22) ;  /* 0x0000001100a07547 */ /* 0x000fea000b800000 */
[----:B------:R-:W1:Y:S01]  /*1660*/  LDCU UR6, c[0x0][0x38c] ;  /* 0x00007180ff0677ac */ /* 0x000e620008000800 */
[----:B------:R-:W2:Y:S01]  /*1670*/  S2UR UR8, SR_CgaCtaId ;  /* 0x00000000000879c3 */ /* 0x000ea20000008800 */
[----:B------:R-:W-:Y:S01]  /*1680*/  PLOP3.LUT P1, PT, PT, PT, UP3, 0x80, 0x8 ;  /* 0x000000000008781c */ /* 0x000fe20003f2f038 */
[----:B------:R-:W-:Y:S01]  /*1690*/  IMAD.MOV.U32 R12, RZ, RZ, 0x1 ;  /* 0x00000001ff0c7424 */ /* 0x000fe200078e00ff */
[----:B------:R-:W-:Y:S01]  /*16a0*/  UMOV UR7, 0x400 ;  /* 0x0000040000077882 */ /* 0x000fe20000000000 */
[----:B------:R-:W-:Y:S01]  /*16b0*/  UISETP.NE.AND UP1, UPT, UR17, URZ, UPT ;  /* 0x000000ff1100728c */ /* 0x000fe2000bf25270 */
[----:B------:R-:W-:Y:S02]  /*16c0*/  ISETP.EQ.OR P2, PT, R0, RZ, P3 ;  /* 0x000000ff0000720c */ /* 0x000fe40001f42670 */
[----:B------:R-:W-:Y:S02]  /*16d0*/  CS2R R10, SRZ ;  /* 0x00000000000a7805 */ /* 0x000fe4000001ff00 */
[----:B------:R-:W-:Y:S01]  /*16e0*/  PLOP3.LUT P1, PT, P1, PT, PT, 0x8, 0x80 ;  /* 0x000000000080781c */ /* 0x000fe20000f2e170 */
[----:B------:R-:W-:Y:S01]  /*16f0*/  IMAD.MOV.U32 R9, RZ, RZ, RZ ;  /* 0x000000ffff097224 */ /* 0x000fe200078e00ff */
[----:B------:R-:W3:Y:S01]  /*1700*/  LDCU UR40, c[0x0][0x370] ;  /* 0x00006e00ff2877ac */ /* 0x000ee20008000800 */
[----:B------:R-:W-:Y:S01]  /*1710*/  IMAD.MOV.U32 R8, RZ, RZ, 0x1 ;  /* 0x00000001ff087424 */ /* 0x000fe200078e00ff */
[----:B------:R-:W4:Y:S01]  /*1720*/  LDCU.64 UR26, c[0x0][0x348] ;  /* 0x00006900ff1a77ac */ /* 0x000f220008000a00 */
[----:B-1----:R-:W-:-:S02]  /*1730*/  UIADD3 UR5, UPT, UPT, UR6, 0x1f, URZ ;  /* 0x0000001f06057890 */ /* 0x002fc4000fffe0ff */
[----:B------:R-:W-:Y:S02]  /*1740*/  USHF.R.U32.HI UR45, URZ, 0x5, UR28 ;  /* 0x00000005ff2d7899 */ /* 0x000fe4000801161c */
[----:B------:R-:W-:Y:S02]  /*1750*/  USHF.R.S32.HI UR4, URZ, 0x1f, UR5 ;  /* 0x0000001fff047899 */ /* 0x000fe40008011405 */
[----:B------:R-:W-:Y:S02]  /*1760*/  UIADD3 UR46, UPT, UPT, UR6, 0x3e, URZ ;  /* 0x0000003e062e7890 */ /* 0x000fe4000fffe0ff */
[----:B------:R-:W-:Y:S02]  /*1770*/  ULEA.HI UR4, UR4, UR5, URZ, 0x5 ;  /* 0x0000000504047291 */ /* 0x000fe4000f8f28ff */
[----:B------:R-:W-:Y:S02]  /*1780*/  UIADD3 UR5, UPT, UPT, UR6, -0x1, URZ ;  /* 0xffffffff06057890 */ /* 0x000fe4000fffe0ff */
[----:B------:R-:W-:-:S02]  /*1790*/  USHF.R.S32.HI UR43, URZ, 0x5, UR4 ;  /* 0x00000005ff2b7899 */ /* 0x000fc40008011404 */
[----:B------:R-:W-:Y:S02]  /*17a0*/  UISETP.GE.U32.AND UP2, UPT, UR5, -0x3f, UPT ;  /* 0xffffffc10500788c */ /* 0x000fe4000bf46070 */
[----:B------:R-:W-:Y:S02]  /*17b0*/  UISETP.LT.U32.AND UP0, UPT, UR43, 0x3, UPT ;  /* 0x000000032b00788c */ /* 0x000fe4000bf01070 */
[----:B--2---:R-:W-:Y:S02]  /*17c0*/  ULEA UR7, UR8, UR7, 0x18 ;  /* 0x0000000708077291 */ /* 0x004fe4000f8ec0ff */
[----:B------:R-:W-:Y:S02]  /*17d0*/  USEL UR41, UR43, 0x3, UP0 ;  /* 0x000000032b297887 */ /* 0x000fe40008000000 */
[----:B------:R-:W-:Y:S02]  /*17e0*/  ULEA UR29, UR28, UR7, 0x1 ;  /* 0x000000071c1d7291 */ /* 0x000fe4000f8e08ff */
[----:B------:R-:W-:-:S02]  /*17f0*/  UIADD3 UR21, UPT, UPT, UR41, -0x1, URZ ;  /* 0xffffffff29157890 */ /* 0x000fc4000fffe0ff */
[----:B------:R-:W-:Y:S01]  /*1800*/  @UP2 UIADD3 UR21, UPT, UPT, UR41, URZ, URZ ;  /* 0x000000ff29152290 */ /* 0x000fe2000fffe0ff */
[----:B------:R-:W1:Y:S01]  /*1810*/  LDCU UR39, c[0x0][0x374] ;  /* 0x00006e80ff2777ac */ /* 0x000e620008000800 */
[----:B------:R-:W-:Y:S02]  /*1820*/  USEL UR24, UR48, 0x2, UP1 ;  /* 0x0000000230187887 */ /* 0x000fe40008800000 */
[----:B------:R-:W-:Y:S02]  /*1830*/  UIADD3 UR29, UPT, UPT, UR29, 0x4400, URZ ;  /* 0x000044001d1d7890 */ /* 0x000fe4000fffe0ff */
[----:B------:R-:W-:Y:S02]  /*1840*/  UIADD3 UR44, UPT, UPT, UR43, -UR41, URZ ;  /* 0x800000292b2c7290 */ /* 0x000fe4000fffe0ff */
[----:B------:R-:W-:Y:S01]  /*1850*/  UIADD3 UR21, UPT, UPT, UR21, 0x1, URZ ;  /* 0x0000000115157890 */ /* 0x000fe2000fffe0ff */
[----:B---34-:R-:W-:-:S11]  /*1860*/  UMOV UR5, URZ ;  /* 0x000000ff00057c82 */ /* 0x018fd60008000000 */
.L_x_42:
[----:B------:R-:W2:Y:S02]  /*1870*/  S2UR UR4, SR_CgaCtaId ;  /* 0x00000000000479c3 */ /* 0x000ea40000008800 */
[----:B--2---:R-:W-:-:S09]  /*1880*/  UISETP.NE.AND UP0, UPT, UR4, URZ, UPT ;  /* 0x000000ff0400728c */ /* 0x004fd2000bf05270 */
[----:B------:R-:W-:Y:S05]  /*1890*/  BRA.U UP0, `(.L_x_23) ;  /* 0x0000000100287547 */ /* 0x000fea000b800000 */
[----:B------:R-:W-:Y:S02]  /*18a0*/  LEA R0, R9, UR7, 0x3 ;  /* 0x0000000709007c11 */ /* 0x000fe4000f8e18ff */
[----:B------:R-:W-:-:S04]  /*18b0*/  SHF.L.U32 R2, R8, 0x1f, RZ ;  /* 0x0000001f08027819 */ /* 0x000fc800000006ff */
[----:B------:R-:W2:Y:S02]  /*18c0*/  SYNCS.PHASECHK.TRANS64.TRYWAIT P0, [R0+URZ+0xf0], R2 ;  /* 0x0000f002000075a7 */ /* 0x000ea400080011ff */
[----:B--2---:R-:W-:Y:S05]  /*18d0*/  @!P0 BRA `(.L_x_24) ;  /* 0x0000006800d48947 */ /* 0x004fea0003800000 */
.L_x_137:
[----:B------:R-:W-:Y:S01]  /*18e0*/  VIADD R9, R9, 0x1 ;  /* 0x0000000109097836 */ /* 0x000fe20000000000 */
[----:B------:R2:W-:Y:S04]  /*18f0*/  SYNCS.ARRIVE.TRANS64.A1T0 RZ, [R0+URZ+0xe0], RZ ;  /* 0x0000e0ff00ff79a7 */ /* 0x0005e800081000ff */
[----:B------:R-:W-:-:S04]  /*1900*/  ISETP.NE.AND P0, PT, R9, 0x2, PT ;  /* 0x000000020900780c */ /* 0x000fc80003f05270 */
[----:B------:R-:W-:Y:S02]  /*1910*/  SEL R9, R9, RZ, P0 ;  /* 0x000000ff09097207 */ /* 0x000fe40000000000 */
[----:B--2---:R-:W-:-:S04]  /*1920*/  SEL R0, RZ, 0x1, P0 ;  /* 0x00000001ff007807 */ /* 0x004fc80000000000 */
[----:B------:R-:W-:-:S07]  /*1930*/  LOP3.LUT R8, R8, R0, RZ, 0x3c, !PT ;  /* 0x0000000008087212 */ /* 0x000fce00078e3cff */
.L_x_23:
[----:B------:R-:W-:Y:S01]  /*1940*/  ULEA UR4, UR5, UR7, 0x3 ;  /* 0x0000000705047291 */ /* 0x000fe2000f8e18ff */
[----:B------:R-:W-:Y:S01]  /*1950*/  SHF.L.U32 R0, R12, 0x1f, RZ ;  /* 0x0000001f0c007819 */ /* 0x000fe200000006ff */
[----:B------:R-:W-:Y:S02]  /*1960*/  UISETP.GE.U32.AND UP0, UPT, UR46, 0x3f, UPT ;  /* 0x0000003f2e00788c */ /* 0x000fe4000bf06070 */
[----:B------:R-:W-:Y:S02]  /*1970*/  USHF.L.U32 UR11, UR20, 0x7, URZ ;  /* 0x00000007140b7899 */ /* 0x000fe400080006ff */
[----:B------:R-:W-:Y:S01]  /*1980*/  ULEA UR35, UR16, UR45, 0x6 ;  /* 0x0000002d10237291 */ /* 0x000fe2000f8e30ff */
[----:B------:R-:W-:Y:S02]  /*1990*/  UMOV UR13, URZ ;  /* 0x000000ff000d7c82 */ /* 0x000fe40008000000 */
[----:B------:R2:W3:Y:S02]  /*19a0*/  SYNCS.PHASECHK.TRANS64.TRYWAIT P0, [UR4+0x18], R0 ;  /* 0x00001800ff0075a7 */ /* 0x0004e40008001104 */
[----:B------:R-:W-:Y:S07]  /*19b0*/  BRA.U !UP0, `(.L_x_25) ;  /* 0x0000000108c07547 */ /* 0x000fee000b800000 */
[----:B------:R-:W-:Y:S01]  /*19c0*/  UMOV UR6, URZ ;  /* 0x000000ff00067c82 */ /* 0x000fe20008000000 */
[----:B------:R-:W-:-:S05]  /*19d0*/  UMOV UR4, UR5 ;  /* 0x0000000500047c82 */ /* 0x000fca0008000000 */
.L_x_31:
[----:B------:R-:W-:Y:S01]  /*19e0*/  ULEA UR33, UR4, UR7, 0x3 ;  /* 0x0000000704217291 */ /* 0x000fe2000f8e18ff */
[----:B---3--:R-:W-:Y:S01]  /*19f0*/  @!P3 MOV R2, 0x3000 ;  /* 0x000030000002b802 */ /* 0x008fe20000000f00 */
[----:B-1-3--:R-:W-:Y:S10]  /*1a00*/  @P0 BRA `(.L_x_26) ;  /* 0x00000000000c0947 */ /* 0x00aff40003800000 */
[----:B------:R-:W-:-:S04]  /*1a10*/  SHF.L.U32 R3, R12, 0x1f, RZ ;  /* 0x0000001f0c037819 */ /* 0x000fc800000006ff */
[----:B------:R-:W3:Y:S02]  /*1a20*/  SYNCS.PHASECHK.TRANS64.TRYWAIT P0, [UR33+0x18], R3 ;  /* 0x00001803ff0075a7 */ /* 0x000ee40008001121 */
[----:B---3--:R-:W-:Y:S05]  /*1a30*/  @!P0 BRA `(.L_x_27) ;  /* 0x0000006800908947 */ /* 0x008fea0003800000 */
.L_x_26:
[----:B------:R3:W-:Y:S01]  /*1a40*/  @!P3 SYNCS.ARRIVE.TRANS64 RZ, [UR33], R2 ;  /* 0x00000002ffffb9a7 */ /* 0x0007e20008000021 */
[----:B------:R-:W-:-:S04]  /*1a50*/  ULOP3.LUT UR5, UR24, 0x2, URZ, 0xfc, !UPT ;  /* 0x0000000218057892 */ /* 0x000fc8000f8efcff */
[----:B------:R-:W-:-:S09]  /*1a60*/  UISETP.NE.AND UP0, UPT, UR5, 0x2, UPT ;  /* 0x000000020500788c */ /* 0x000fd2000bf05270 */
[----:B------:R-:W-:Y:S05]  /*1a70*/  BRA.U UP0, `(.L_x_28) ;  /* 0x0000000100047547 */ /* 0x000fea000b800000 */
[----:B-1----:R-:W-:Y:S05]  /*1a80*/  BPT.TRAP 0x1 ;  /* 0x000000040000795c */ /* 0x002fea0000300000 */
.L_x_28:
[----:B------:R-:W-:Y:S04]  /*1a90*/  BSSY.RECONVERGENT B0, `(.L_x_29) ;  /* 0x0000003000007945 */ /* 0x000fe80003800200 */
[----:B------:R-:W-:Y:S05]  /*1aa0*/  @P2 BRA `(.L_x_30) ;  /* 0x0000000000042947 */ /* 0x000fea0003800000 */
[----:B-1----:R-:W-:Y:S05]  /*1ab0*/  BPT.TRAP 0x1 ;  /* 0x000000040000795c */ /* 0x002fea0000300000 */
.L_x_30:
[----:B-1----:R-:W-:Y:S05]  /*1ac0*/  BSYNC.RECONVERGENT B0 ;  /* 0x0000000000007941 */ /* 0x002fea0003800200 */
.L_x_29:
[----:B------:R-:W-:Y:S02]  /*1ad0*/  UIADD3 UR5, UPT, UPT, UR4, 0x1, URZ ;  /* 0x0000000104057890 */ /* 0x000fe4000fffe0ff */
[----:B------:R-:W-:Y:S02]  /*1ae0*/  UIADD3 UR16, UP1, UPT, UR26, 0x80, URZ ;  /* 0x000000801a107890 */ /* 0x000fe4000ff3e0ff */
[----:B------:R-:W-:Y:S02]  /*1af0*/  UISETP.NE.AND UP0, UPT, UR5, 0x3, UPT ;  /* 0x000000030500788c */ /* 0x000fe4000bf05270 */
[----:B------:R-:W-:Y:S02]  /*1b00*/  USHF.L.U32 UR34, UR6, 0x5, URZ ;  /* 0x0000000506227899 */ /* 0x000fe400080006ff */
[----:B------:R-:W-:Y:S02]  /*1b10*/  USEL UR9, URZ, 0x1, UP0 ;  /* 0x00000001ff097887 */ /* 0x000fe40008000000 */
[----:B------:R-:W-:-:S02]  /*1b20*/  USEL UR5, UR5, URZ, UP0 ;  /* 0x000000ff05057287 */ /* 0x000fc40008000000 */
[----:B------:R-:W-:Y:S02]  /*1b30*/  UIADD3 UR14, UP0, UPT, UR26, 0x180, URZ ;  /* 0x000001801a0e7890 */ /* 0x000fe4000ff1e0ff */
[----:B------:R-:W-:Y:S01]  /*1b40*/  ULEA UR8, UR5, UR7, 0x3 ;  /* 0x0000000705087291 */ /* 0x000fe2000f8e18ff */
[----:B------:R-:W-:Y:S01]  /*1b50*/  LOP3.LUT R12, R12, UR9, RZ, 0x3c, !PT ;  /* 0x000000090c0c7c12 */ /* 0x000fe2000f8e3cff */
[----:B------:R-:W-:Y:S02]  /*1b60*/  ULEA UR9, UR4, UR28, 0xb ;  /* 0x0000001c04097291 */ /* 0x000fe4000f8e58ff */
[----:B------:R-:W-:Y:S01]  /*1b70*/  UIADD3.X UR17, UPT, UPT, URZ, UR27, URZ, UP1, !UPT ;  /* 0x0000001bff117290 */ /* 0x000fe20008ffe4ff */
[----:B--2---:R-:W-:Y:S01]  /*1b80*/  SHF.L.U32 R0, R12, 0x1f, RZ ;  /* 0x0000001f0c007819 */ /* 0x004fe200000006ff */
[----:B------:R-:W-:Y:S02]  /*1b90*/  ULEA UR9, UR9, UR7, 0x1 ;  /* 0x0000000709097291 */ /* 0x000fe4000f8e08ff */
[----:B------:R-:W-:Y:S01]  /*1ba0*/  UIADD3.X UR15, UPT, UPT, URZ, UR27, URZ, UP0, !UPT ;  /* 0x0000001bff0f7290 */ /* 0x000fe200087fe4ff */
[----:B------:R4:W1:Y:S01]  /*1bb0*/  SYNCS.PHASECHK.TRANS64.TRYWAIT P0, [UR8+0x18], R0 ;  /* 0x00001800ff0075a7 */ /* 0x0008620008001108 */
[----:B------:R-:W-:-:S02]  /*1bc0*/  ULEA UR8, UR4, UR7, 0xd ;  /* 0x0000000704087291 */ /* 0x000fc4000f8e68ff */
[----:B------:R-:W-:Y:S02]  /*1bd0*/  UIADD3 UR32, UPT, UPT, UR9, 0x4400, URZ ;  /* 0x0000440009207890 */ /* 0x000fe4000fffe0ff */
[----:B------:R-:W-:Y:S01]  /*1be0*/  UIADD3 UR8, UPT, UPT, UR8, 0x7400, URZ ;  /* 0x0000740008087890 */ /* 0x000fe2000fffe0ff */
[----:B------:R-:W-:Y:S01]  /*1bf0*/  UMOV UR13, 0x30000 ;  /* 0x00030000000d7882 */ /* 0x000fe20000000000 */
[----:B------:R-:W-:Y:S01]  /*1c00*/  UMOV UR18, 0x0 ;  /* 0x0000000000127882 */ /* 0x000fe20000000000 */
[----:B------:R-:W-:Y:S01]  /*1c10*/  UMOV UR19, 0x10000000 ;  /* 0x1000000000137882 */ /* 0x000fe20000000000 */
[----:B------:R-:W-:Y:S01]  /*1c20*/  UMOV UR12, UR36 ;  /* 0x00000024000c7c82 */ /* 0x000fe20008000000 */
[----:B------:R-:W-:Y:S01]  /*1c30*/  UMOV UR9, UR33 ;  /* 0x0000002100097c82 */ /* 0x000fe20008000000 */
[----:B------:R-:W-:Y:S01]  /*1c40*/  UMOV UR10, UR34 ;  /* 0x00000022000a7c82 */ /* 0x000fe20008000000 */
[----:B------:R2:W-:Y:S01]  /*1c50*/  UTMALDG.3D.MULTICAST [UR32], [UR16], UR13, desc[UR18] ;  /* 0x00001220100073b4 */ /* 0x0005e2000801180d */
[----:B------:R-:W-:Y:S01]  /*1c60*/  UIADD3 UR6, UPT, UPT, UR6, 0x1, URZ ;  /* 0x0000000106067890 */ /* 0x000fe2000fffe0ff */
[----:B------:R-:W-:-:S03]  /*1c70*/  UMOV UR4, UR5 ;  /* 0x0000000500047c82 */ /* 0x000fc60008000000 */
[----:B------:R-:W-:Y:S01]  /*1c80*/  UISETP.NE.AND UP0, UPT, UR6, UR21, UPT ;  /* 0x000000150600728c */ /* 0x000fe2000bf05270 */
[----:B------:R4:W-:Y:S01]  /*1c90*/  UTMALDG.3D [UR8], [UR14], desc[UR18] ;  /* 0x000012080e0075b4 */ /* 0x0009e20008011000 */
[----:B--2---:R-:W-:-:S07]  /*1ca0*/  UMOV UR13, UR21 ;  /* 0x00000015000d7c82 */ /* 0x004fce0008000000 */
[----:B----4-:R-:W-:Y:S05]  /*1cb0*/  BRA.U UP0, `(.L_x_31) ;  /* 0xfffffffd00487547 */ /* 0x010fea000b83ffff */
.L_x_25:
[----:B------:R-:W-:Y:S01]  /*1cc0*/  ULEA UR4, UR5, UR7, 0x3 ;  /* 0x0000000705047291 */ /* 0x000fe2000f8e18ff */
[----:B--2---:R-:W-:Y:S01]  /*1cd0*/  SHF.L.U32 R0, R12, 0x1f, RZ ;  /* 0x0000001f0c007819 */ /* 0x004fe200000006ff */
[----:B------:R-:W-:Y:S01]  /*1ce0*/  @!P1 SYNCS.ARRIVE.TRANS64.A1T0 RZ, [UR7+0x78], RZ ;  /* 0x000078ffffff99a7 */ /* 0x000fe20008100007 */
[----:B------:R-:W-:-:S06]  /*1cf0*/  UISETP.GT.AND UP0, UPT, UR43, UR41, UPT ;  /* 0x000000292b00728c */ /* 0x000fcc000bf04270 */
[----:B-1-3--:R1:W2:Y:S03]  /*1d00*/  SYNCS.PHASECHK.TRANS64.TRYWAIT P0, [UR4+0x18], R0 ;  /* 0x00001800ff0075a7 */ /* 0x00a2a60008001104 */
[----:B------:R-:W-:Y:S05]  /*1d10*/  BRA.U !UP0, `(.L_x_32) ;  /* 0x0000000108bc7547 */ /* 0x000fea000b800000 */
[----:B------:R-:W-:Y:S01]  /*1d20*/  UIADD3 UR25, UPT, UPT, UR44, UR13, URZ ;  /* 0x0000000d2c197290 */ /* 0x000fe2000fffe0ff */
[----:B------:R-:W-:-:S11]  /*1d30*/  UMOV UR4, UR5 ;  /* 0x0000000500047c82 */ /* 0x000fd60008000000 */
.L_x_38:
[----:B------:R-:W-:Y:S01]  /*1d40*/  ULEA UR17, UR4, UR7, 0x3 ;  /* 0x0000000704117291 */ /* 0x000fe2000f8e18ff */
[----:B--2---:R-:W-:Y:S01]  /*1d50*/  @!P3 MOV R2, 0x3000 ;  /* 0x000030000002b802 */ /* 0x004fe20000000f00 */
[----:B--2-4-:R-:W-:Y:S10]  /*1d60*/  @P0 BRA `(.L_x_33) ;  /* 0x00000000000c0947 */ /* 0x014ff40003800000 */
[----:B------:R-:W-:-:S04]  /*1d70*/  SHF.L.U32 R3, R12, 0x1f, RZ ;  /* 0x0000001f0c037819 */ /* 0x000fc800000006ff */
[----:B------:R-:W2:Y:S02]  /*1d80*/  SYNCS.PHASECHK.TRANS64.TRYWAIT P0, [UR17+0x18], R3 ;  /* 0x00001803ff0075a7 */ /* 0x000ea40008001111 */
[----:B--2---:R-:W-:Y:S05]  /*1d90*/  @!P0 BRA `(.L_x_34) ;  /* 0x0000006400d08947 */ /* 0x004fea0003800000 */
.L_x_33:
[----:B------:R2:W-:Y:S01]  /*1da0*/  @!P3 SYNCS.ARRIVE.TRANS64 RZ, [UR17], R2 ;  /* 0x00000002ffffb9a7 */ /* 0x0005e20008000011 */
[----:B------:R-:W-:-:S04]  /*1db0*/  ULOP3.LUT UR5, UR24, 0x2, URZ, 0xfc, !UPT ;  /* 0x0000000218057892 */ /* 0x000fc8000f8efcff */
[----:B------:R-:W-:-:S09]  /*1dc0*/  UISETP.NE.AND UP0, UPT, UR5, 0x2, UPT ;  /* 0x000000020500788c */ /* 0x000fd2000bf05270 */
[----:B------:R-:W-:Y:S05]  /*1dd0*/  BRA.U UP0, `(.L_x_35) ;  /* 0x0000000100047547 */ /* 0x000fea000b800000 */
[----:B------:R-:W-:Y:S05]  /*1de0*/  BPT.TRAP 0x1 ;  /* 0x000000040000795c */ /* 0x000fea0000300000 */
.L_x_35:
[----:B------:R-:W-:Y:S04]  /*1df0*/  BSSY.RECONVERGENT B0, `(.L_x_36) ;  /* 0x0000003000007945 */ /* 0x000fe80003800200 */
[----:B------:R-:W-:Y:S05]  /*1e00*/  @P2 BRA `(.L_x_37) ;  /* 0x0000000000042947 */ /* 0x000fea0003800000 */
[----:B------:R-:W-:Y:S05]  /*1e10*/  BPT.TRAP 0x1 ;  /* 0x000000040000795c */ /* 0x000fea0000300000 */
.L_x_37:
[----:B------:R-:W-:Y:S05]  /*1e20*/  BSYNC.RECONVERGENT B0 ;  /* 0x0000000000007941 */ /* 0x000fea0003800200 */
.L_x_36:
[----:B------:R-:W-:Y:S02]  /*1e30*/  UIADD3 UR5, UPT, UPT, UR4, 0x1, URZ ;  /* 0x0000000104057890 */ /* 0x000fe4000fffe0ff */
[----:B------:R-:W-:Y:S02]  /*1e40*/  UIADD3 UR14, UP1, UPT, UR26, 0x80, URZ ;  /* 0x000000801a0e7890 */ /* 0x000fe4000ff3e0ff */
[----:B------:R-:W-:Y:S02]  /*1e50*/  UISETP.NE.AND UP0, UPT, UR5, 0x3, UPT ;  /* 0x000000030500788c */ /* 0x000fe4000bf05270 */
[----:B------:R-:W-:Y:S02]  /*1e60*/  USHF.L.U32 UR18, UR13, 0x5, URZ ;  /* 0x000000050d127899 */ /* 0x000fe400080006ff */
[----:B------:R-:W-:Y:S02]  /*1e70*/  USEL UR8, URZ, 0x1, UP0 ;  /* 0x00000001ff087887 */ /* 0x000fe40008000000 */
[----:B------:R-:W-:-:S02]  /*1e80*/  USEL UR5, UR5, URZ, UP0 ;  /* 0x000000ff05057287 */ /* 0x000fc40008000000 */
[----:B------:R-:W-:Y:S02]  /*1e90*/  UIADD3 UR22, UP0, UPT, UR26, 0x180, URZ ;  /* 0x000001801a167890 */ /* 0x000fe4000ff1e0ff */
[----:B------:R-:W-:Y:S01]  /*1ea0*/  LOP3.LUT R12, R12, UR8, RZ, 0x3c, !PT ;  /* 0x000000080c0c7c12 */ /* 0x000fe2000f8e3cff */
[----:B------:R-:W-:Y:S02]  /*1eb0*/  ULEA UR6, UR5, UR7, 0x3 ;  /* 0x0000000705067291 */ /* 0x000fe4000f8e18ff */
[----:B------:R-:W-:Y:S01]  /*1ec0*/  ULEA UR8, UR4, UR7, 0xd ;  /* 0x0000000704087291 */ /* 0x000fe2000f8e68ff */
[----:B-1----:R-:W-:Y:S01]  /*1ed0*/  SHF.L.U32 R0, R12, 0x1f, RZ ;  /* 0x0000001f0c007819 */ /* 0x002fe200000006ff */
[----:B------:R-:W-:Y:S02]  /*1ee0*/  ULEA UR16, UR4, UR29, 0xc ;  /* 0x0000001d04107291 */ /* 0x000fe4000f8e60ff */
[----:B------:R-:W-:Y:S02]  /*1ef0*/  UIADD3.X UR15, UPT, UPT, URZ, UR27, URZ, UP1, !UPT ;  /* 0x0000001bff0f7290 */ /* 0x000fe40008ffe4ff */
[----:B------:R-:W-:Y:S01]  /*1f00*/  UIADD3 UR8, UPT, UPT, UR8, 0x7400, URZ ;  /* 0x0000740008087890 */ /* 0x000fe2000fffe0ff */
[----:B------:R3:W4:Y:S01]  /*1f10*/  SYNCS.PHASECHK.TRANS64.TRYWAIT P0, [UR6+0x18], R0 ;  /* 0x00001800ff0075a7 */ /* 0x0007220008001106 */
[----:B------:R-:W-:Y:S01]  /*1f20*/  UIADD3.X UR23, UPT, UPT, URZ, UR27, URZ, UP0, !UPT ;  /* 0x0000001bff177290 */ /* 0x000fe200087fe4ff */
[----:B------:R-:W-:Y:S01]  /*1f30*/  UMOV UR6, 0x30000 ;  /* 0x0003000000067882 */ /* 0x000fe20000000000 */
[----:B------:R-:W-:Y:S01]  /*1f40*/  UMOV UR30, 0x0 ;  /* 0x00000000001e7882 */ /* 0x000fe20000000000 */
[----:B------:R-:W-:Y:S01]  /*1f50*/  UMOV UR31, 0x10000000 ;  /* 0x10000000001f7882 */ /* 0x000fe20000000000 */
[----:B------:R-:W-:Y:S01]  /*1f60*/  UMOV UR19, UR35 ;  /* 0x0000002300137c82 */ /* 0x000fe20008000000 */
[----:B------:R-:W-:Y:S01]  /*1f70*/  UMOV UR20, UR36 ;  /* 0x0000002400147c82 */ /* 0x000fe20008000000 */
[----:B------:R-:W-:Y:S01]  /*1f80*/  UMOV UR12, UR36 ;  /* 0x00000024000c7c82 */ /* 0x000fe20008000000 */
[----:B------:R-:W-:Y:S01]  /*1f90*/  UMOV UR9, UR17 ;  /* 0x0000001100097c82 */ /* 0x000fe20008000000 */
[----:B------:R-:W-:Y:S01]  /*1fa0*/  UMOV UR10, UR18 ;  /* 0x00000012000a7c82 */ /* 0x000fe20008000000 */
[----:B------:R3:W-:Y:S01]  /*1fb0*/  UTMALDG.3D.MULTICAST [UR16], [UR14], UR6, desc[UR30] ;  /* 0x00001e100e0073b4 */ /* 0x0007e20008011806 */
[----:B------:R-:W-:Y:S01]  /*1fc0*/  UIADD3 UR13, UPT, UPT, UR13, 0x1, URZ ;  /* 0x000000010d0d7890 */ /* 0x000fe2000fffe0ff */
[----:B------:R-:W-:-:S03]  /*1fd0*/  UMOV UR4, UR5 ;  /* 0x0000000500047c82 */ /* 0x000fc60008000000 */
[----:B------:R-:W-:Y:S01]  /*1fe0*/  UISETP.NE.AND UP0, UPT, UR13, UR25, UPT ;  /* 0x000000190d00728c */ /* 0x000fe2000bf05270 */
[----:B------:R3:W-:Y:S08]  /*1ff0*/  UTMALDG.3D [UR8], [UR22], desc[UR30] ;  /* 0x00001e08160075b4 */ /* 0x0007f00008011000 */
[----:B---3--:R-:W-:Y:S05]  /*2000*/  BRA.U UP0, `(.L_x_38) ;  /* 0xfffffffd004c7547 */ /* 0x008fea000b83ffff */
.L_x_32:
[C---:B------:R-:W-:Y:S01]  /*2010*/  LEA R3, R11.reuse, UR7, 0x3 ;  /* 0x000000070b037c11 */ /* 0x040fe2000f8e18ff */
[----:B------:R-:W-:Y:S01]  /*2020*/  NOP ;  /* 0x0000000000007918 */ /* 0x000fe20000000000 */
[----:B-1----:R-:W-:Y:S02]  /*2030*/  SHF.L.U32 R0, R10, 0x1f, RZ ;  /* 0x0000001f0a007819 */ /* 0x002fe400000006ff */
[----:B------:R-:W-:Y:S02]  /*2040*/  LEA R4, R11, UR7, 0x4 ;  /* 0x000000070b047c11 */ /* 0x000fe4000f8e20ff */
[----:B--2-4-:R-:W1:Y:S02]  /*2050*/  SYNCS.PHASECHK.TRANS64.TRYWAIT P0, [R3+URZ+0x80], R0 ;  /* 0x00008000030075a7 */ /* 0x014e6400080011ff */
[----:B-1----:R-:W-:Y:S05]  /*2060*/  @!P0 BRA `(.L_x_39) ;  /* 0x0000006400348947 */ /* 0x002fea0003800000 */
.L_x_140:
[----:B------:R-:W2:Y:S01]  /*2070*/  LDS.128 R4, [R4+0x110] ;  /* 0x0001100004047984 */ /* 0x000ea20000000c00 */
[----:B------:R-:W-:Y:S01]  /*2080*/  UISETP.GE.AND UP0, UPT, UR42, 0x1, UPT ;  /* 0x000000012a00788c */ /* 0x000fe2000bf06270 */
[----:B------:R-:W-:Y:S01]  /*2090*/  @!PT LDS RZ, [RZ] ;  /* 0x00000000fffff984 */ /* 0x000fe20000000800 */
[----:B------:R-:W-:Y:S01]  /*20a0*/  @!PT LDS RZ, [RZ] ;  /* 0x00000000fffff984 */ /* 0x000fe20000000800 */
[----:B------:R-:W-:Y:S01]  /*20b0*/  @!PT LDS RZ, [RZ] ;  /* 0x00000000fffff984 */ /* 0x000fe20000000800 */
[----:B------:R-:W-:Y:S01]  /*20c0*/  @!PT LDS RZ, [RZ] ;  /* 0x00000000fffff984 */ /* 0x000fe20000000800 */
[----:B------:R3:W-:Y:S06]  /*20d0*/  MEMBAR.ALL.CTA ;  /* 0x0000000000007992 */ /* 0x0007ec0000008000 */
[----:B---3--:R-:W3:Y:S01]  /*20e0*/  FENCE.VIEW.ASYNC.S ;  /* 0x00000000000073c6 */ /* 0x008ee20000000000 */
[----:B--2---:R-:W-:-:S13]  /*20f0*/  LOP3.LUT P0, RZ, R6, 0x1, RZ, 0xc0, !PT ;  /* 0x0000000106ff7812 */ /* 0x004fda000780c0ff */
[----:B---3--:R-:W-:Y:S01]  /*2100*/  VOTEU.ANY UP1, P0 ;  /* 0x0000000000ff7886 */ /* 0x008fe20000020100 */
[----:B------:R-:W-:-:S13]  /*2110*/  PLOP3.LUT P0, PT, PT, PT, UP1, 0x80, 0x8 ;  /* 0x000000000008781c */ /* 0x000fda0003f0f018 */
[----:B-1----:R-:W-:Y:S02]  /*2120*/  @P0 LOP3.LUT R0, R5, 0xffff, RZ, 0xc0, !PT ;  /* 0x0000ffff05000812 */ /* 0x002fe400078ec0ff */
[----:B------:R-:W-:Y:S02]  /*2130*/  @P0 MOV R2, R4 ;  /* 0x0000000400020202 */ /* 0x000fe40000000f00 */
[----:B------:R-:W-:Y:S01]  /*2140*/  @P0 R2UR UR6, R0 ;  /* 0x00000000000602ca */ /* 0x000fe200000e0000 */
[----:B------:R-:W-:Y:S01]  /*2150*/  VIADD R0, R3, 0x90 ;  /* 0x0000009003007836 */ /* 0x000fe20000000000 */
[----:B------:R-:W-:Y:S02]  /*2160*/  @P0 SHF.R.U32.HI R4, RZ, 0x10, R5 ;  /* 0x00000010ff040819 */ /* 0x000fe40000011605 */
[----:B------:R-:W-:Y:S02]  /*2170*/  @P0 R2UR UR8, R2 ;  /* 0x00000000020802ca */ /* 0x000fe400000e0000 */
[----:B------:R-:W-:-:S02]  /*2180*/  PRMT R0, RZ, 0x654, R0 ;  /* 0x00000654ff007816 */ /* 0x000fc40000000000 */
[----:B------:R-:W-:Y:S02]  /*2190*/  @P0 R2UR UR4, R4 ;  /* 0x00000000040402ca */ /* 0x000fe400000e0000 */
[----:B------:R1:W-:Y:S03]  /*21a0*/  SYNCS.ARRIVE.TRANS64.RED.A1T0 RZ, [R0+URZ], RZ ;  /* 0x000000ff00ff79a7 */ /* 0x0003e600081004ff */
[----:B------:R-:W-:-:S04]  /*21b0*/  @UP1 UMOV UR37, UR6 ;  /* 0x0000000600251c82 */ /* 0x000fc80008000000 */
[----:B------:R-:W-:-:S04]  /*21c0*/  @UP1 UMOV UR38, UR8 ;  /* 0x0000000800261c82 */ /* 0x000fc80008000000 */
[----:B------:R-:W-:Y:S01]  /*21d0*/  @UP1 UMOV UR36, UR4 ;  /* 0x0000000400241c82 */ /* 0x000fe20008000000 */
[----:B------:R-:W-:Y:S05]  /*21e0*/  BRA.U !UP0, `(.L_x_40) ;  /* 0x0000000108d47547 */ /* 0x000fea000b800000 */
[----:B------:R-:W2:Y:S01]  /*21f0*/  LDCU.128 UR12, c[0x0][0xb10] ;  /* 0x00016200ff0c77ac */ /* 0x000ea20008000c00 */
[----:B------:R-:W3:Y:S01]  /*2200*/  LDCU UR25, c[0x0][0xb20] ;  /* 0x00016400ff1977ac */ /* 0x000ee20008000800 */
[----:B------:R-:W4:Y:S01]  /*2210*/  LDCU UR20, c[0x0][0xb0c] ;  /* 0x00016180ff1477ac */ /* 0x000f220008000800 */
[----:B------:R-:W1:Y:S01]  /*2220*/  LDCU.64 UR10, c[0x0][0xb28] ;  /* 0x00016500ff0a77ac */ /* 0x000e620008000a00 */
[----:B------:R-:W-:Y:S02]  /*2230*/  UISETP.NE.AND UP3, UPT, UR42, 0x1, UPT ;  /* 0x000000012a00788c */ /* 0x000fe4000bf65270 */
[----:B--2---:R-:W-:Y:S02]  /*2240*/  UIMAD.WIDE.U32 UR16, UR39, UR15, URZ ;  /* 0x0000000f271072a5 */ /* 0x004fe4000f8e00ff */
[----:B------:R-:W-:Y:S02]  /*2250*/  UIMAD.WIDE.U32 UR8, UR40, UR12, URZ ;  /* 0x0000000c280872a5 */ /* 0x000fe4000f8e00ff */
[----:B------:R-:W-:-:S02]  /*2260*/  UISETP.NE.AND UP0, UPT, UR14, 0x1, UPT ;  /* 0x000000010e00788c */ /* 0x000fc4000bf05270 */
[----:B------:R-:W-:Y:S01]  /*2270*/  UIMAD.WIDE.U32 UR22, UR37, UR15, URZ ;  /* 0x0000000f251672a5 */ /* 0x000fe2000f8e00ff */
[----:B------:R-:W-:Y:S02]  /*2280*/  UMOV UR16, UR17 ;  /* 0x0000001100107c82 */ /* 0x000fe40008000000 */
[----:B------:R-:W-:Y:S01]  /*2290*/  UMOV UR8, UR9 ;  /* 0x0000000900087c82 */ /* 0x000fe20008000000 */
[----:B---3--:R-:W-:Y:S02]  /*22a0*/  USHF.R.U32.HI UR16, URZ, UR25, UR16 ;  /* 0x00000019ff107299 */ /* 0x008fe40008011610 */
[----:B----4-:R-:W-:Y:S02]  /*22b0*/  UISETP.NE.AND UP2, UPT, UR20, 0x1, UPT ;  /* 0x000000011400788c */ /* 0x010fe4000bf45270 */
[----:B------:R-:W-:Y:S02]  /*22c0*/  USHF.R.U32.HI UR8, URZ, UR13, UR8 ;  /* 0x0000000dff087299 */ /* 0x000fe40008011608 */
[----:B------:R-:W-:-:S02]  /*22d0*/  USEL UR6, UR39, UR16, !UP0 ;  /* 0x0000001027067287 */ /* 0x000fc4000c000000 */
[----:B------:R-:W-:Y:S02]  /*22e0*/  USEL UR8, UR40, UR8, !UP2 ;  /* 0x0000000828087287 */ /* 0x000fe4000d000000 */
[----:B-1----:R-:W-:Y:S01]  /*22f0*/  UIMAD.WIDE.U32 UR16, UR6, UR10, URZ ;  /* 0x0000000a061072a5 */ /* 0x002fe2000f8e00ff */
[----:B------:R-:W-:Y:S01]  /*2300*/  UMOV UR4, UR23 ;  /* 0x0000001700047c82 */ /* 0x000fe20008000000 */
[----:B------:R-:W-:Y:S02]  /*2310*/  UIMAD.WIDE.U32 UR18, UR38, UR12, URZ ;  /* 0x0000000c261272a5 */ /* 0x000fe4000f8e00ff */
[----:B------:R-:W-:-:S03]  /*2320*/  UIMAD.WIDE.U32 UR22, UR8, UR10, URZ ;  /* 0x0000000a081672a5 */ /* 0x000fc6000f8e00ff */
[----:B------:R-:W-:Y:S01]  /*2330*/  UMOV UR16, UR17 ;  /* 0x0000001100107c82 */ /* 0x000fe20008000000 */
[----:B------:R-:W-:Y:S02]  /*2340*/  USHF.R.U32.HI UR4, URZ, UR25, UR4 ;  /* 0x00000019ff047299 */ /* 0x000fe40008011604 */
[----:B------:R-:W-:Y:S01]  /*2350*/  @UP3 USHF.R.U32.HI UR6, URZ, UR11, UR16 ;  /* 0x0000000bff063299 */ /* 0x000fe20008011610 */
[----:B------:R-:W-:Y:S01]  /*2360*/  UMOV UR18, UR19 ;  /* 0x0000001300127c82 */ /* 0x000fe20008000000 */
[----:B------:R-:W-:Y:S01]  /*2370*/  UMOV UR22, UR23 ;  /* 0x0000001700167c82 */ /* 0x000fe20008000000 */
[----:B------:R-:W-:Y:S02]  /*2380*/  USHF.R.U32.HI UR13, URZ, UR13, UR18 ;  /* 0x0000000dff0d7299 */ /* 0x000fe40008011612 */
[----:B------:R-:W-:Y:S02]  /*2390*/  USEL UR4, UR37, UR4, !UP0 ;  /* 0x0000000425047287 */ /* 0x000fe4000c000000 */
[----:B------:R-:W-:-:S02]  /*23a0*/  @UP3 USHF.R.U32.HI UR8, URZ, UR11, UR22 ;  /* 0x0000000bff083299 */ /* 0x000fc40008011616 */
[----:B------:R-:W-:Y:S02]  /*23b0*/  UIMAD UR9, UR42, UR6, URZ ;  /* 0x000000062a0972a4 */ /* 0x000fe4000f8e02ff */
[----:B------:R-:W-:Y:S02]  /*23c0*/  USEL UR6, UR38, UR13, !UP2 ;  /* 0x0000000d26067287 */ /* 0x000fe4000d000000 */
[----:B------:R-:W-:Y:S02]  /*23d0*/  UIMAD UR12, UR42, UR8, URZ ;  /* 0x000000082a0c72a4 */ /* 0x000fe4000f8e02ff */
[----:B------:R-:W-:Y:S02]  /*23e0*/  UISETP.GE.AND UP0, UPT, UR4, UR9, UPT ;  /* 0x000000090400728c */ /* 0x000fe4000bf06270 */
[----:B------:R-:W-:Y:S02]  /*23f0*/  UIMAD.WIDE.U32 UR16, UR4, UR10, URZ ;  /* 0x0000000a041072a5 */ /* 0x000fe4000f8e00ff */
[----:B------:R-:W-:-:S02]  /*2400*/  UISETP.GE.OR UP0, UPT, UR6, UR12, UP0 ;  /* 0x0000000c0600728c */ /* 0x000fc40008706670 */
        /* <DEDUP_REMOVED lines=19> */
.L_x_40:
[----:B------:R-:W2:Y:S02]  /*2540*/  LDCU UR4, c[0x0][0xb30] ;  /* 0x00016600ff0477ac */ /* 0x000ea40008000800 */
[----:B--2---:R-:W-:-:S09]  /*2550*/  UISETP.NE.AND UP0, UPT, UR4, 0x1, UPT ;  /* 0x000000010400788c */ /* 0x004fd2000bf05270 */
[----:B------:R-:W-:Y:S05]  /*2560*/  BRA.U UP0, `(.L_x_41) ;  /* 0x0000000100447547 */ /* 0x000fea000b800000 */
[----:B------:R-:W2:Y:S01]  /*2570*/  LDCU.128 UR12, c[0x0][0xb10] ;  /* 0x00016200ff0c77ac */ /* 0x000ea20008000c00 */
[----:B------:R-:W3:Y:S01]  /*2580*/  LDCU UR16, c[0x0][0xb0c] ;  /* 0x00016180ff1077ac */ /* 0x000ee20008000800 */
[----:B------:R-:W4:Y:S01]  /*2590*/  LDCU UR17, c[0x0][0xb20] ;  /* 0x00016400ff1177ac */ /* 0x000f220008000800 */
[----:B--2---:R-:W-:Y:S02]  /*25a0*/  UIMAD.WIDE.U32 UR10, UR38, UR12, URZ ;  /* 0x0000000c260a72a5 */ /* 0x004fe4000f8e00ff */
[----:B------:R-:W-:Y:S02]  /*25b0*/  UIMAD.WIDE.U32 UR8, UR37, UR15, URZ ;  /* 0x0000000f250872a5 */ /* 0x000fe4000f8e00ff */
[----:B---3--:R-:W-:Y:S02]  /*25c0*/  UISETP.NE.AND UP2, UPT, UR16, 0x1, UPT ;  /* 0x000000011000788c */ /* 0x008fe4000bf45270 */
[----:B------:R-:W-:Y:S01]  /*25d0*/  UISETP.NE.AND UP0, UPT, UR14, 0x1, UPT ;  /* 0x000000010e00788c */ /* 0x000fe2000bf05270 */
[----:B------:R-:W-:-:S02]  /*25e0*/  UMOV UR6, UR11 ;  /* 0x0000000b00067c82 */ /* 0x000fc40008000000 */
[----:B------:R-:W-:Y:S01]  /*25f0*/  UMOV UR4, UR9 ;  /* 0x0000000900047c82 */ /* 0x000fe20008000000 */
[----:B------:R-:W-:Y:S02]  /*2600*/  USHF.R.U32.HI UR6, URZ, UR13, UR6 ;  /* 0x0000000dff067299 */ /* 0x000fe40008011606 */
[----:B----4-:R-:W-:Y:S02]  /*2610*/  USHF.R.U32.HI UR4, URZ, UR17, UR4 ;  /* 0x00000011ff047299 */ /* 0x010fe40008011604 */
[----:B------:R-:W-:Y:S02]  /*2620*/  USEL UR6, UR38, UR6, !UP2 ;  /* 0x0000000626067287 */ /* 0x000fe4000d000000 */
[----:B------:R-:W-:-:S04]  /*2630*/  USEL UR4, UR37, UR4, !UP0 ;  /* 0x0000000425047287 */ /* 0x000fc8000c000000 */
[----:B------:R-:W-:Y:S02]  /*2640*/  UIADD3 UR8, UPT, UPT, UR6, -UR4, URZ ;  /* 0x8000000406087290 */ /* 0x000fe4000fffe0ff */
[----:B------:R-:W-:Y:S02]  /*2650*/  UIADD3 UR4, UPT, UPT, -UR6, UR4, URZ ;  /* 0x0000000406047290 */ /* 0x000fe4000fffe1ff */
[----:B------:R-:W-:Y:S02]  /*2660*/  UIMAD UR37, UR8, UR14, UR37 ;  /* 0x0000000e082572a4 */ /* 0x000fe4000f8e0225 */
[----:B------:R-:W-:-:S12]  /*2670*/  UIMAD UR38, UR4, UR16, UR38 ;  /* 0x00000010042672a4 */ /* 0x000fd8000f8e0226 */
.L_x_41:
[----:B------:R-:W-:Y:S01]  /*2680*/  VIADD R11, R11, 0x1 ;  /* 0x000000010b0b7836 */ /* 0x000fe20000000000 */
[----:B------:R-:W-:Y:S02]  /*2690*/  R2UR UR6, R48 ;  /* 0x00000000300672ca */ /* 0x000fe400000e0000 */
[----:B------:R-:W-:Y:S02]  /*26a0*/  R2UR UR4, R47 ;  /* 0x000000002f0472ca */ /* 0x000fe400000e0000 */
[C---:B------:R-:W-:Y:S02]  /*26b0*/  ISETP.NE.AND P0, PT, R11.reuse, 0x2, PT ;  /* 0x000000020b00780c */ /* 0x040fe40003f05270 */
[----:B------:R-:W-:Y:S02]  /*26c0*/  PLOP3.LUT P1, PT, PT, PT, PT, 0x80, 0x8 ;  /* 0x000000000008781c */ /* 0x000fe40003f2f070 */
[----:B-1----:R-:W-:Y:S02]  /*26d0*/  SEL R0, RZ, 0x1, P0 ;  /* 0x00000001ff007807 */ /* 0x002fe40000000000 */
[----:B------:R-:W-:-:S02]  /*26e0*/  SEL R11, R11, RZ, P0 ;  /* 0x000000ff0b0b7207 */ /* 0x000fc40000000000 */
[----:B------:R-:W-:Y:S01]  /*26f0*/  LOP3.LUT R10, R10, R0, RZ, 0x3c, !PT ;  /* 0x000000000a0a7212 */ /* 0x000fe200078e3cff */
[----:B------:R-:W-:Y:S02]  /*2700*/  UIADD3 UR16, UPT, UPT, UR38, UR6, URZ ;  /* 0x0000000626107290 */ /* 0x000fe4000fffe0ff */
[----:B------:R-:W-:Y:S01]  /*2710*/  UIADD3 UR20, UPT, UPT, UR37, UR4, URZ ;  /* 0x0000000425147290 */ /* 0x000fe2000fffe0ff */
[----:B------:R-:W-:Y:S11]  /*2720*/  BRA.U UP1, `(.L_x_42) ;  /* 0xfffffff101507547 */ /* 0x000ff6000b83ffff */
[----:B------:R-:W-:Y:S01]  /*2730*/  UIADD3 UR7, UPT, UPT, UR7, 0x18, URZ ;  /* 0x0000001807077890 */ /* 0x000fe2000fffe0ff */
[----:B------:R-:W-:-:S03]  /*2740*/  SHF.L.U32 R2, R12, 0x1f, RZ ;  /* 0x0000001f0c027819 */ /* 0x000fc600000006ff */
[----:B------:R-:W-:-:S09]  /*2750*/  ULEA UR4, UR5, UR7, 0x3 ;  /* 0x0000000705047291 */ /* 0x000fd2000f8e18ff */
[----:B------:R-:W1:Y:S02]  /*2760*/  SYNCS.PHASECHK.TRANS64.TRYWAIT P0, [UR4], R2 ;  /* 0x00000002ff0075a7 */ /* 0x000e640008001104 */
[----:B-1----:R-:W-:Y:S05]  /*2770*/  @!P0 BRA `(.L_x_43) ;  /* 0x0000005c00848947 */ /* 0x002fea0003800000 */
.L_x_142:
[----:B------:R-:W-:-:S04]  /*2780*/  UIADD3 UR4, UPT, UPT, UR5, 0x1, URZ ;  /* 0x0000000105047890 */ /* 0x000fc8000fffe0ff */
[----:B------:R-:W-:-:S04]  /*2790*/  UISETP.NE.AND UP0, UPT, UR4, 0x3, UPT ;  /* 0x000000030400788c */ /* 0x000fc8000bf05270 */
[----:B------:R-:W-:Y:S02]  /*27a0*/  USEL UR6, URZ, 0x1, UP0 ;  /* 0x00000001ff067887 */ /* 0x000fe40008000000 */
[----:B------:R-:W-:-:S04]  /*27b0*/  USEL UR4, UR4, URZ, UP0 ;  /* 0x000000ff04047287 */ /* 0x000fc80008000000 */
[----:B------:R-:W-:Y:S01]  /*27c0*/  ULEA UR5, UR4, UR7, 0x3 ;  /* 0x0000000704057291 */ /* 0x000fe2000f8e18ff */
[----:B------:R-:W-:-:S04]  /*27d0*/  LOP3.LUT R12, R12, UR6, RZ, 0x3c, !PT ;  /* 0x000000060c0c7c12 */ /* 0x000fc8000f8e3cff */
[----:B-1----:R-:W-:-:S04]  /*27e0*/  SHF.L.U32 R2, R12, 0x1f, RZ ;  /* 0x0000001f0c027819 */ /* 0x002fc800000006ff */
[----:B------:R-:W1:Y:S02]  /*27f0*/  SYNCS.PHASECHK.TRANS64.TRYWAIT P0, [UR5], R2 ;  /* 0x00000002ff0075a7 */ /* 0x000e640008001105 */
[----:B-1----:R-:W-:Y:S05]  /*2800*/  @!P0 BRA `(.L_x_44) ;  /* 0x0000005c00788947 */ /* 0x002fea0003800000 */
.L_x_144:
[----:B------:R-:W-:-:S04]  /*2810*/  UIADD3 UR4, UPT, UPT, UR4, 0x1, URZ ;  /* 0x0000000104047890 */ /* 0x000fc8000fffe0ff */
[----:B------:R-:W-:-:S04]  /*2820*/  UISETP.NE.AND UP0, UPT, UR4, 0x3, UPT ;  /* 0x000000030400788c */ /* 0x000fc8000bf05270 */
[----:B------:R-:W-:Y:S02]  /*2830*/  USEL UR5, URZ, 0x1, UP0 ;  /* 0x00000001ff057887 */ /* 0x000fe40008000000 */
[----:B------:R-:W-:-:S04]  /*2840*/  USEL UR4, UR4, URZ, UP0 ;  /* 0x000000ff04047287 */ /* 0x000fc80008000000 */
[----:B------:R-:W-:Y:S01]  /*2850*/  ULEA UR4, UR4, UR7, 0x3 ;  /* 0x0000000704047291 */ /* 0x000fe2000f8e18ff */
[----:B-1----:R-:W-:-:S04]  /*2860*/  LOP3.LUT R2, R12, UR5, RZ, 0x3c, !PT ;  /* 0x000000050c027c12 */ /* 0x002fc8000f8e3cff */
[----:B------:R-:W-:Y:S01]  /*2870*/  SHF.L.U32 R2, R2, 0x1f, RZ ;  /* 0x0000001f02027819 */ /* 0x000fe200000006ff */
[----:B------:R-:W-:-:S07]  /*2880*/  IMAD.U32 R0, RZ, RZ, UR4 ;  /* 0x00000004ff007e24 */ /* 0x000fce000f8e00ff */
.L_x_45:
[----:B-1----:R1:W2:Y:S02]  /*2890*/  SYNCS.PHASECHK.TRANS64.TRYWAIT P0, [R0+URZ], R2 ;  /* 0x00000002000075a7 */ /* 0x0022a400080011ff */
[----:B--2---:R-:W-:Y:S05]  /*28a0*/  @!P0 NANOSLEEP.SYNCS 0x989680 ;  /* 0x009896800000895d */ /* 0x004fea0003900000 */
[----:B------:R-:W2:Y:S02]  /*28b0*/  @!P0 SYNCS.PHASECHK.TRANS64 P0, [R0+URZ], R2 ;  /* 0x00000002000085a7 */ /* 0x000ea400080010ff */
[----:B--2---:R-:W-:Y:S05]  /*28c0*/  @P0 EXIT ;  /* 0x000000000000094d */ /* 0x004fea0003800000 */
[----:B------:R-:W-:Y:S05]  /*28d0*/  BRA `(.L_x_45) ;  /* 0xfffffffc00ec7947 */ /* 0x000fea000383ffff */
.L_x_22:
[----:B------:R-:W1:Y:S02]  /*28e0*/  S2UR UR4, SR_CgaCtaId ;  /* 0x00000000000479c3 */ /* 0x000e640000008800 */
[----:B-1----:R-:W-:-:S04]  /*28f0*/  UISETP.NE.AND UP0, UPT, UR4, URZ, UPT ;  /* 0x000000ff0400728c */ /* 0x002fc8000bf05270 */
[----:B------:R-:W-:-:S09]  /*2900*/  UISETP.NE.OR UP0, UPT, UR17, 0x1, UP0 ;  /* 0x000000011100788c */ /* 0x000fd20008705670 */
[----:B------:R-:W-:Y:S05]  /*2910*/  BRA.U UP0, `(.L_x_46) ;  /* 0x00000005004c7547 */ /* 0x000fea000b800000 */
[----:B------:R-:W1:Y:S01]  /*2920*/  S2UR UR5, SR_CgaCtaId ;  /* 0x00000000000579c3 */ /* 0x000e620000008800 */
[----:B------:R-:W-:Y:S01]  /*2930*/  UMOV UR4, 0x400 ;  /* 0x0000040000047882 */ /* 0x000fe20000000000 */
[----:B------:R-:W-:Y:S01]  /*2940*/  ISETP.GE.U32.AND P2, PT, R0, 0x2, PT ;  /* 0x000000020000780c */ /* 0x000fe20003f46070 */
[----:B------:R-:W-:Y:S01]  /*2950*/  IMAD.MOV.U32 R12, RZ, RZ, 0x1 ;  /* 0x00000001ff0c7424 */ /* 0x000fe200078e00ff */
[----:B------:R-:W-:Y:S02]  /*2960*/  CS2R R10, SRZ ;  /* 0x00000000000a7805 */ /* 0x000fe4000001ff00 */
[----:B------:R-:W-:Y:S01]  /*2970*/  CS2R R8, SRZ ;  /* 0x0000000000087805 */ /* 0x000fe2000001ff00 */
[----:B-1----:R-:W-:-:S03]  /*2980*/  ULEA UR6, UR5, UR4, 0x18 ;  /* 0x0000000405067291 */ /* 0x002fc6000f8ec0ff */
[----:B------:R-:W-:-:S09]  /*2990*/  UMOV UR5, URZ ;  /* 0x000000ff00057c82 */ /* 0x000fd20008000000 */
.L_x_50:
[----:B------:R-:W-:Y:S02]  /*29a0*/  LEA R2, R8, UR6, 0x3 ;  /* 0x0000000608027c11 */ /* 0x000fe4000f8e18ff */
[----:B------:R-:W-:-:S03]  /*29b0*/  SHF.L.U32 R4, R9, 0x1f, RZ ;  /* 0x0000001f09047819 */ /* 0x000fc600000006ff */
[----:B------:R-:W-:Y:S01]  /*29c0*/  VIADD R5, R2, 0xf0 ;  /* 0x000000f002057836 */ /* 0x000fe20000000000 */
[----:B------:R-:W1:Y:S02]  /*29d0*/  SYNCS.PHASECHK.TRANS64.TRYWAIT P0, [R2+URZ+0xe0], R4 ;  /* 0x0000e004020075a7 */ /* 0x000e6400080011ff */
[----:B-1----:R-:W-:Y:S05]  /*29e0*/  @!P0 BRA `(.L_x_47) ;  /* 0x0000005c00188947 */ /* 0x002fea0003800000 */
.L_x_145:
[----:B------:R-:W-:Y:S01]  /*29f0*/  ULEA UR4, UR5, UR6, 0x3 ;  /* 0x0000000605047291 */ /* 0x000fe2000f8e18ff */
[----:B-1----:R-:W-:Y:S01]  /*2a00*/  PRMT R2, RZ, 0x654, R5 ;  /* 0x00000654ff027816 */ /* 0x002fe20000000005 */
[----:B------:R-:W-:Y:S01]  /*2a10*/  @!P2 IMAD.MOV.U32 R4, RZ, RZ, 0x10 ;  /* 0x00000010ff04a424 */ /* 0x000fe200078e00ff */
[----:B------:R-:W-:Y:S01]  /*2a20*/  SHF.L.U32 R5, R12, 0x1f, RZ ;  /* 0x0000001f0c057819 */ /* 0x000fe200000006ff */
[----:B------:R-:W-:Y:S01]  /*2a30*/  UIADD3 UR7, UPT, UPT, UR4, 0x80, URZ ;  /* 0x0000008004077890 */ /* 0x000fe2000fffe0ff */
[----:B------:R1:W-:Y:S05]  /*2a40*/  SYNCS.ARRIVE.TRANS64.RED.A1T0 RZ, [R2+URZ], RZ ;  /* 0x000000ff02ff79a7 */ /* 0x0003ea00081004ff */
[----:B------:R-:W-:Y:S01]  /*2a50*/  IMAD.U32 R6, RZ, RZ, UR7 ;  /* 0x00000007ff067e24 */ /* 0x000fe2000f8e00ff */
[----:B------:R-:W2:Y:S04]  /*2a60*/  SYNCS.PHASECHK.TRANS64.TRYWAIT P0, [UR4+0x90], R5 ;  /* 0x00009005ff0075a7 */ /* 0x000ea80008001104 */
[----:B------:R-:W-:Y:S01]  /*2a70*/  PRMT R6, R0, 0x654, R6 ;  /* 0x0000065400067816 */ /* 0x000fe20000000006 */
[----:B-12---:R-:W-:Y:S06]  /*2a80*/  @!P0 BRA `(.L_x_48) ;  /* 0x0000005c00048947 */ /* 0x006fec0003800000 */
.L_x_147:
[----:B------:R-:W-:Y:S01]  /*2a90*/  ULEA UR8, UR5, UR6, 0x4 ;  /* 0x0000000605087291 */ /* 0x000fe2000f8e20ff */
[----:B------:R-:W-:Y:S01]  /*2aa0*/  SEL R3, R6, R3, !P2 ;  /* 0x0000000306037207 */ /* 0x000fe20005000000 */
[----:B------:R-:W-:Y:S01]  /*2ab0*/  UIADD3 UR9, UPT, UPT, UR4, 0x80, URZ ;  /* 0x0000008004097890 */ /* 0x000fe2000fffe0ff */
[----:B-1----:R-:W-:Y:S01]  /*2ac0*/  LEA R2, R11, UR6, 0x3 ;  /* 0x000000060b027c11 */ /* 0x002fe2000f8e18ff */
[----:B------:R-:W-:Y:S01]  /*2ad0*/  UIADD3 UR8, UPT, UPT, UR8, 0x110, URZ ;  /* 0x0000011008087890 */ /* 0x000fe2000fffe0ff */
[----:B------:R1:W-:Y:S01]  /*2ae0*/  @!P2 SYNCS.ARRIVE.TRANS64.RED RZ, [R3+URZ], R4 ;  /* 0x0000000403ffa9a7 */ /* 0x0003e200080004ff */
[----:B------:R-:W-:Y:S01]  /*2af0*/  UIADD3 UR4, UPT, UPT, UR5, 0x1, URZ ;  /* 0x0000000105047890 */ /* 0x000fe2000fffe0ff */
[----:B------:R-:W-:-:S03]  /*2b00*/  VIADD R8, R8, 0x1 ;  /* 0x0000000108087836 */ /* 0x000fc60000000000 */
[----:B------:R-:W-:Y:S02]  /*2b10*/  UISETP.NE.AND UP0, UPT, UR4, 0x2, UPT ;  /* 0x000000020400788c */ /* 0x000fe4000bf05270 */
[----:B------:R-:W-:Y:S01]  /*2b20*/  ISETP.NE.AND P0, PT, R8, 0x2, PT ;  /* 0x000000020800780c */ /* 0x000fe20003f05270 */
[----:B------:R-:W-:Y:S06]  /*2b30*/  UGETNEXTWORKID.BROADCAST [UR8], [UR9] ;  /* 0x00000000080073ca */ /* 0x000fec0008000100 */
[----:B------:R-:W-:Y:S02]  /*2b40*/  USEL UR7, URZ, 0x1, UP0 ;  /* 0x00000001ff077887 */ /* 0x000fe40008000000 */
[----:B------:R-:W-:-:S04]  /*2b50*/  USEL UR5, UR4, URZ, UP0 ;  /* 0x000000ff04057287 */ /* 0x000fc80008000000 */
[----:B------:R-:W-:Y:S02]  /*2b60*/  LOP3.LUT R12, R12, UR7, RZ, 0x3c, !PT ;  /* 0x000000070c0c7c12 */ /* 0x000fe4000f8e3cff */
[----:B-1----:R-:W-:-:S04]  /*2b70*/  SHF.L.U32 R4, R10, 0x1f, RZ ;  /* 0x0000001f0a047819 */ /* 0x002fc800000006ff */
[----:B------:R-:W1:Y:S02]  /*2b80*/  SYNCS.PHASECHK.TRANS64.TRYWAIT P1, [R2+URZ+0x80], R4 ;  /* 0x00008004020075a7 */ /* 0x000e6400080211ff */
[----:B-1----:R-:W-:Y:S05]  /*2b90*/  @!P1 BRA `(.L_x_49) ;  /* 0x0000005800d89947 */ /* 0x002fea0003800000 */
.L_x_148:
[C---:B-1----:R-:W-:Y:S01]  /*2ba0*/  LEA R4, R11.reuse, UR6, 0x4 ;  /* 0x000000060b047c11 */ /* 0x042fe2000f8e20ff */
[----:B------:R-:W-:Y:S01]  /*2bb0*/  VIADD R2, R2, 0x90 ;  /* 0x0000009002027836 */ /* 0x000fe20000000000 */
[----:B------:R-:W-:Y:S01]  /*2bc0*/  SEL R8, R8, RZ, P0 ;  /* 0x000000ff08087207 */ /* 0x000fe20000000000 */
[----:B------:R-:W-:-:S03]  /*2bd0*/  VIADD R11, R11, 0x1 ;  /* 0x000000010b0b7836 */ /* 0x000fc60000000000 */
[----:B------:R-:W1:Y:S01]  /*2be0*/  LDS.128 R4, [R4+0x110] ;  /* 0x0001100004047984 */ /* 0x000e620000000c00 */
[----:B------:R-:W-:Y:S02]  /*2bf0*/  PRMT R2, RZ, 0x654, R2 ;  /* 0x00000654ff027816 */ /* 0x000fe40000000002 */
[C---:B------:R-:W-:Y:S01]  /*2c00*/  ISETP.NE.AND P1, PT, R11.reuse, 0x2, PT ;  /* 0x000000020b00780c */ /* 0x040fe20003f25270 */
[----:B------:R-:W-:Y:S01]  /*2c10*/  @!PT LDS RZ, [RZ] ;  /* 0x00000000fffff984 */ /* 0x000fe20000000800 */
[----:B------:R-:W-:Y:S01]  /*2c20*/  @!PT LDS RZ, [RZ] ;  /* 0x00000000fffff984 */ /* 0x000fe20000000800 */
[----:B------:R-:W-:Y:S01]  /*2c30*/  @!PT LDS RZ, [RZ] ;  /* 0x00000000fffff984 */ /* 0x000fe20000000800 */
[----:B------:R-:W-:Y:S01]  /*2c40*/  @!PT LDS RZ, [RZ] ;  /* 0x00000000fffff984 */ /* 0x000fe20000000800 */
[----:B------:R2:W-:Y:S06]  /*2c50*/  MEMBAR.ALL.CTA ;  /* 0x0000000000007992 */ /* 0x0005ec0000008000 */
[----:B--2---:R-:W2:Y:S01]  /*2c60*/  FENCE.VIEW.ASYNC.S ;  /* 0x00000000000073c6 */ /* 0x004ea20000000000 */
[----:B------:R-:W-:Y:S01]  /*2c70*/  SEL R11, R11, RZ, P1 ;  /* 0x000000ff0b0b7207 */ /* 0x000fe20000800000 */
[----:B--2---:R2:W-:Y:S01]  /*2c80*/  SYNCS.ARRIVE.TRANS64.RED.A1T0 RZ, [R2+URZ], RZ ;  /* 0x000000ff02ff79a7 */ /* 0x0045e200081004ff */
[----:B-1----:R-:W-:-:S02]  /*2c90*/  LOP3.LUT P3, RZ, R6, 0x1, RZ, 0xc0, !PT ;  /* 0x0000000106ff7812 */ /* 0x002fc4000786c0ff */
[----:B------:R-:W-:-:S04]  /*2ca0*/  SEL R4, RZ, 0x1, P1 ;  /* 0x00000001ff047807 */ /* 0x000fc80000800000 */
[----:B------:R-:W-:Y:S02]  /*2cb0*/  LOP3.LUT R10, R10, R4, RZ, 0x3c, !PT ;  /* 0x000000040a0a7212 */ /* 0x000fe400078e3cff */
[----:B--2---:R-:W-:-:S04]  /*2cc0*/  SEL R2, RZ, 0x1, P0 ;  /* 0x00000001ff027807 */ /* 0x004fc80000000000 */
[----:B------:R-:W-:Y:S01]  /*2cd0*/  LOP3.LUT R9, R9, R2, RZ, 0x3c, !PT ;  /* 0x0000000209097212 */ /* 0x000fe200078e3cff */
[----:B------:R-:W-:Y:S06]  /*2ce0*/  @P3 BRA `(.L_x_50) ;  /* 0xfffffffc002c3947 */ /* 0x000fec000383ffff */
[----:B------:R-:W-:Y:S01]  /*2cf0*/  ULEA UR4, UR5, UR6, 0x3 ;  /* 0x0000000605047291 */ /* 0x000fe2000f8e18ff */
[----:B------:R-:W-:-:S08]  /*2d00*/  SHF.L.U32 R2, R12, 0x1f, RZ ;  /* 0x0000001f0c027819 */ /* 0x000fd000000006ff */
[----:B------:R-:W1:Y:S02]  /*2d10*/  SYNCS.PHASECHK.TRANS64 P0, [UR4+0x90], R2 ;  /* 0x00009002ff0075a7 */ /* 0x000e640008001004 */
[----:B-1----:R-:W-:Y:S05]  /*2d20*/  @P0 BRA `(.L_x_51) ;  /* 0x0000000000080947 */ /* 0x002fea0003800000 */
[----:B------:R-:W1:Y:S02]  /*2d30*/  SYNCS.PHASECHK.TRANS64.TRYWAIT P0, [UR4+0x90], R2 ;  /* 0x00009002ff0075a7 */ /* 0x000e640008001104 */
[----:B-1----:R-:W-:Y:S05]  /*2d40*/  @!P0 BRA `(.L_x_52) ;  /* 0x0000005800808947 */ /* 0x002fea0003800000 */
.L_x_51:
[----:B------:R-:W-:-:S04]  /*2d50*/  UIADD3 UR7, UPT, UPT, UR5, 0x1, URZ ;  /* 0x0000000105077890 */ /* 0x000fc8000fffe0ff */
[----:B------:R-:W-:-:S04]  /*2d60*/  UISETP.NE.AND UP0, UPT, UR7, 0x2, UPT ;  /* 0x000000020700788c */ /* 0x000fc8000bf05270 */
[----:B------:R-:W-:Y:S02]  /*2d70*/  USEL UR8, URZ, 0x1, UP0 ;  /* 0x00000001ff087887 */ /* 0x000fe40008000000 */
[----:B------:R-:W-:-:S04]  /*2d80*/  USEL UR7, UR7, URZ, UP0 ;  /* 0x000000ff07077287 */ /* 0x000fc80008000000 */
[----:B------:R-:W-:Y:S01]  /*2d90*/  ULEA UR7, UR7, UR6, 0x3 ;  /* 0x0000000607077291 */ /* 0x000fe2000f8e18ff */
[----:B-1----:R-:W-:-:S04]  /*2da0*/  LOP3.LUT R2, R12, UR8, RZ, 0x3c, !PT ;  /* 0x000000080c027c12 */ /* 0x002fc8000f8e3cff */
[----:B------:R-:W-:-:S04]  /*2db0*/  SHF.L.U32 R0, R2, 0x1f, RZ ;  /* 0x0000001f02007819 */ /* 0x000fc800000006ff */
[----:B------:R-:W1:Y:S02]  /*2dc0*/  SYNCS.PHASECHK.TRANS64 P0, [UR7+0x90], R0 ;  /* 0x00009000ff0075a7 */ /* 0x000e640008001007 */
[----:B-1----:R-:W-:Y:S05]  /*2dd0*/  @P0 EXIT ;  /* 0x000000000000094d */ /* 0x002fea0003800000 */
[----:B------:R-:W-:Y:S02]  /*2de0*/  SHF.L.U32 R2, R2, 0x1f, RZ ;  /* 0x0000001f02027819 */ /* 0x000fe400000006ff */
[----:B------:R-:W-:-:S07]  /*2df0*/  MOV R0, UR7 ;  /* 0x0000000700007c02 */ /* 0x000fce0008000f00 */
.L_x_53:
[----:B-1----:R1:W2:Y:S02]  /*2e00*/  SYNCS.PHASECHK.TRANS64.TRYWAIT P0, [R0+URZ+0x90], R2 ;  /* 0x00009002000075a7 */ /* 0x0022a400080011ff */
[----:B--2---:R-:W-:Y:S05]  /*2e10*/  @!P0 NANOSLEEP.SYNCS 0x989680 ;  /* 0x009896800000895d */ /* 0x004fea0003900000 */
[----:B------:R-:W2:Y:S02]  /*2e20*/  @!P0 SYNCS.PHASECHK.TRANS64 P0, [R0+URZ+0x90], R2 ;  /* 0x00009002000085a7 */ /* 0x000ea400080010ff */
[----:B--2---:R-:W-:Y:S05]  /*2e30*/  @P0 EXIT ;  /* 0x000000000000094d */ /* 0x004fea0003800000 */
[----:B------:R-:W-:Y:S05]  /*2e40*/  BRA `(.L_x_53) ;  /* 0xfffffffc00ec7947 */ /* 0x000fea000383ffff */
.L_x_46:
[----:B------:R-:W-:Y:S05]  /*2e50*/  BRA.U UP4, `(.L_x_54) ;  /* 0x0000000d04a07547 */ /* 0x000fea000b800000 */
[----:B------:R-:W1:Y:S01]  /*2e60*/  S2UR UR7, SR_CgaCtaId ;  /* 0x00000000000779c3 */ /* 0x000e620000008800 */
[----:B------:R-:W-:Y:S01]  /*2e70*/  UMOV UR4, 0x40 ;  /* 0x0000004000047882 */ /* 0x000fe20000000000 */
[----:B------:R-:W-:Y:S01]  /*2e80*/  NOP ;  /* 0x0000000000007918 */ /* 0x000fe20000000000 */
[----:B------:R-:W-:Y:S01]  /*2e90*/  UMOV UR6, 0x400 ;  /* 0x0000040000067882 */ /* 0x000fe20000000000 */
[----:B-1----:R-:W-:Y:S02]  /*2ea0*/  ULEA UR5, UR7, UR4, 0x18 ;  /* 0x0000000407057291 */ /* 0x002fe4000f8ec0ff */
[----:B------:R-:W-:-:S07]  /*2eb0*/  ULEA UR6, UR7, UR6, 0x18 ;  /* 0x0000000607067291 */ /* 0x000fce000f8ec0ff */
[----:B------:R-:W1:Y:S02]  /*2ec0*/  LDS.U8 R0, [UR5+0x1c] ;  /* 0x00001c05ff007984 */ /* 0x000e640008000000 */
[----:B-1----:R-:W-:-:S13]  /*2ed0*/  ISETP.NE.AND P0, PT, R0, RZ, PT ;  /* 0x000000ff0000720c */ /* 0x002fda0003f05270 */
[----:B------:R-:W-:Y:S05]  /*2ee0*/  @P0 BRA `(.L_x_55) ;  /* 0x0000000000580947 */ /* 0x000fea0003800000 */
[----:B------:R-:W-:-:S13]  /*2ef0*/  ELECT P0, URZ, PT ;  /* 0x0000000000ff782f */ /* 0x000fda0003800000 */
[----:B------:R-:W-:Y:S05]  /*2f00*/  @!P0 BRA `(.L_x_56) ;  /* 0x0000000000608947 */ /* 0x000fea0003800000 */
[----:B------:R-:W-:Y:S01]  /*2f10*/  UMOV UR4, 0x10 ;  /* 0x0000001000047882 */ /* 0x000fe20000000000 */
[----:B------:R-:W-:Y:S01]  /*2f20*/  HFMA2 R0, -RZ, RZ, 0, 5.9604644775390625e-08 ;  /* 0x00000001ff007431 */ /* 0x000fe200000001ff */
[----:B------:R-:W-:-:S03]  /*2f30*/  MOV R3, 0xffff ;  /* 0x0000ffff00037802 */ /* 0x000fc60000000f00 */
[----:B------:R-:W-:Y:S04]  /*2f40*/  DEPBAR.LE SB1, 0x36 ;  /* 0x00009d800000791a */ /* 0x000fe80000000000 */
[----:B------:R-:W1:Y:S02]  /*2f50*/  UTCATOMSWS.FIND_AND_SET.ALIGN UP0, UR4, UR4 ;  /* 0x00000004000475e3 */ /* 0x000e640008000800 */
[----:B-1----:R-:W-:Y:S01]  /*2f60*/  MOV R4, UR4 ;  /* 0x0000000400047c02 */ /* 0x002fe20008000f00 */
[----:B------:R-:W-:Y:S06]  /*2f70*/  BRA.U UP0, `(.L_x_57) ;  /* 0x0000000100187547 */ /* 0x000fec000b800000 */
.L_x_58:
[----:B------:R-:W-:Y:S05]  /*2f80*/  NANOSLEEP 0x64 ;  /* 0x000000640000795d */ /* 0x000fea0003800000 */
[----:B------:R-:W-:-:S05]  /*2f90*/  UMOV UR4, 0x10 ;  /* 0x0000001000047882 */ /* 0x000fca0000000000 */
[----:B------:R-:W-:Y:S04]  /*2fa0*/  DEPBAR.LE SB1, 0x36 ;  /* 0x00009d800000791a */ /* 0x000fe80000000000 */
[----:B------:R-:W1:Y:S02]  /*2fb0*/  UTCATOMSWS.FIND_AND_SET.ALIGN UP0, UR4, UR4 ;  /* 0x00000004000475e3 */ /* 0x000e640008000800 */
[----:B-1----:R-:W-:Y:S01]  /*2fc0*/  MOV R4, UR4 ;  /* 0x0000000400047c02 */ /* 0x002fe20008000f00 */
[----:B------:R-:W-:Y:S05]  /*2fd0*/  BRA.U !UP0, `(.L_x_58) ;  /* 0xfffffffd08e87547 */ /* 0x000fea000b83ffff */
.L_x_57:
[-C--:B------:R-:W-:Y:S02]  /*2fe0*/  SHF.L.U32 R3, R3, R4.reuse, RZ ;  /* 0x0000000403037219 */ /* 0x080fe400000006ff */
[----:B------:R-:W-:Y:S01]  /*2ff0*/  SHF.L.U32 R0, R0, R4, RZ ;  /* 0x0000000400007219 */ /* 0x000fe200000006ff */
[----:B------:R-:W-:Y:S02]  /*3000*/  IMAD.SHL.U32 R4, R4, 0x20, RZ ;  /* 0x0000002004047824 */ /* 0x000fe400078e00ff */
[----:B------:R1:W-:Y:S04]  /*3010*/  ATOMS.OR RZ, [UR5+0x14], R3 ;  /* 0x00001403ffff798c */ /* 0x0003e8000b000005 */
[----:B------:R1:W-:Y:S04]  /*3020*/  ATOMS.OR RZ, [UR5+0x18], R0 ;  /* 0x00001800ffff798c */ /* 0x0003e8000b000005 */
[----:B------:R1:W-:Y:S01]  /*3030*/  STS [UR6+0x130], R4 ;  /* 0x00013004ff007988 */ /* 0x0003e20008000806 */
[----:B------:R-:W-:Y:S05]  /*3040*/  BRA `(.L_x_56) ;  /* 0x0000000000107947 */ /* 0x000fea0003800000 */
.L_x_55:
[----:B------:R-:W-:Y:S02]  /*3050*/  MOV R0, 0xffffffff ;  /* 0xffffffff00007802 */ /* 0x000fe40000000f00 */
[----:B------:R-:W-:-:S03]  /*3060*/  MOV R4, 0x3090 ;  /* 0x0000309000047802 */ /* 0x000fc60000000f00 */
[----:B------:R1:W-:Y:S04]  /*3070*/  STS [UR6+0x130], R0 ;  /* 0x00013000ff007988 */ /* 0x0003e80008000806 */
[----:B-1---5:R-:W-:Y:S05]  /*3080*/  CALL.REL.NOINC `($__internal_1_$__cuda_sm10x_tcgen05_guardrail_trap_phase_invalid_during_alloc) ;  /* 0x0000005c00c87944 */ /* 0x022fea0003c00000 */
.L_x_56:
[----:B------:R-:W-:Y:S05]  /*3090*/  WARPSYNC.ALL ;  /* 0x0000000000007948 */ /* 0x000fea0003800000 */
[----:B------:R-:W2:Y:S01]  /*30a0*/  S2UR UR4, SR_CgaCtaId ;  /* 0x00000000000479c3 */ /* 0x000ea20000008800 */
[----:B------:R-:W-:Y:S01]  /*30b0*/  UMOV UR17, 0x400 ;  /* 0x0000040000117882 */ /* 0x000fe20000000000 */
[----:B------:R-:W-:-:S06]  /*30c0*/  NOP ;  /* 0x0000000000007918 */ /* 0x000fcc0000000000 */
[----:B------:R-:W-:Y:S06]  /*30d0*/  BAR.ARV 0x6, 0xa0 ;  /* 0x0182800000007b1d */ /* 0x000fec0000002000 */
[----:B------:R-:W3:Y:S01]  /*30e0*/  LDCU UR5, c[0x0][0x38c] ;  /* 0x00007180ff0577ac */ /* 0x000ee20008000800 */
[----:B------:R-:W-:Y:S01]  /*30f0*/  LOP3.LUT R2, R2, 0xffff, RZ, 0xc0, !PT ;  /* 0x0000ffff02027812 */ /* 0x000fe200078ec0ff */
[----:B------:R-:W-:Y:S01]  /*3100*/  IMAD.MOV.U32 R11, RZ, RZ, 0x1 ;  /* 0x00000001ff0b7424 */ /* 0x000fe200078e00ff */
[----:B------:R-:W-:Y:S01]  /*3110*/  CS2R R8, SRZ ;  /* 0x0000000000087805 */ /* 0x000fe2000001ff00 */
[----:B------:R-:W4:Y:S01]  /*3120*/  LDCU UR8, c[0x0][0x38c] ;  /* 0x00007180ff0877ac */ /* 0x000f220008000800 */
[----:B------:R-:W-:Y:S01]  /*3130*/  R2UR UR19, R2 ;  /* 0x00000000021372ca */ /* 0x000fe200000e0000 */
[----:B------:R-:W-:Y:S01]  /*3140*/  IMAD.MOV.U32 R10, RZ, RZ, RZ ;  /* 0x000000ffff0a7224 */ /* 0x000fe200078e00ff */
[----:B------:R-:W-:Y:S01]  /*3150*/  UMOV UR22, URZ ;  /* 0x000000ff00167c82 */ /* 0x000fe20008000000 */
[----:B------:R-:W-:Y:S01]  /*3160*/  UMOV UR14, URZ ;  /* 0x000000ff000e7c82 */ /* 0x000fe20008000000 */
[----:B--2---:R-:W-:Y:S01]  /*3170*/  ULEA UR17, UR4, UR17, 0x18 ;  /* 0x0000001104117291 */ /* 0x004fe2000f8ec0ff */
[----:B------:R-:W-:Y:S01]  /*3180*/  UMOV UR26, 0x0 ;  /* 0x00000000001a7882 */ /* 0x000fe20000000000 */
[----:B------:R-:W-:-:S02]  /*3190*/  UMOV UR27, 0x4200010 ;  /* 0x04200010001b7882 */ /* 0x000fc40000000000 */
[----:B------:R-:W-:Y:S02]  /*31a0*/  UIADD3 UR6, UPT, UPT, UR17, 0x4400, URZ ;  /* 0x0000440011067890 */ /* 0x000fe4000fffe0ff */
[----:B------:R-:W-:Y:S02]  /*31b0*/  UIADD3 UR7, UPT, UPT, UR17, 0x7400, URZ ;  /* 0x0000740011077890 */ /* 0x000fe4000fffe0ff */
[----:B---3--:R-:W-:Y:S01]  /*31c0*/  UIADD3 UR5, UPT, UPT, UR5, 0x1f, URZ ;  /* 0x0000001f05057890 */ /* 0x008fe2000fffe0ff */
[----:B-1----:R-:W1:Y:S01]  /*31d0*/  LDS R0, [UR17+0x130] ;  /* 0x00013011ff007984 */ /* 0x002e620008000800 */
[----:B------:R-:W-:Y:S02]  /*31e0*/  USHF.R.U32.HI UR6, URZ, 0x4, UR6 ;  /* 0x00000004ff067899 */ /* 0x000fe40008011606 */
[----:B------:R-:W-:Y:S02]  /*31f0*/  USHF.R.S32.HI UR4, URZ, 0x1f, UR5 ;  /* 0x0000001fff047899 */ /* 0x000fe40008011405 */
[----:B------:R-:W-:-:S02]  /*3200*/  ULOP3.LUT UR6, UR6, 0x3fff, URZ, 0xc0, !UPT ;  /* 0x00003fff06067892 */ /* 0x000fc4000f8ec0ff */
[----:B------:R-:W-:Y:S02]  /*3210*/  ULEA.HI UR4, UR4, UR5, URZ, 0x5 ;  /* 0x0000000504047291 */ /* 0x000fe4000f8f28ff */
[----:B------:R-:W-:Y:S02]  /*3220*/  USHF.R.U32.HI UR5, URZ, 0x4, UR7 ;  /* 0x00000004ff057899 */ /* 0x000fe40008011607 */
[----:B------:R-:W-:Y:S02]  /*3230*/  USHF.R.S32.HI UR28, URZ, 0x5, UR4 ;  /* 0x00000005ff1c7899 */ /* 0x000fe40008011404 */
[----:B------:R-:W-:Y:S02]  /*3240*/  ULOP3.LUT UR5, UR5, 0x3fff, URZ, 0xc0, !UPT ;  /* 0x00003fff05057892 */ /* 0x000fe4000f8ec0ff */
[----:B------:R-:W-:Y:S02]  /*3250*/  UISETP.LT.AND UP0, UPT, UR28, 0x1, UPT ;  /* 0x000000011c00788c */ /* 0x000fe4000bf01270 */
[----:B------:R-:W-:-:S02]  /*3260*/  ULOP3.LUT UR20, UR6, 0x10000, URZ, 0xfc, !UPT ;  /* 0x0001000006147892 */ /* 0x000fc4000f8efcff */
[----:B------:R-:W-:Y:S02]  /*3270*/  USEL UR29, UR28, 0x1, !UP0 ;  /* 0x000000011c1d7887 */ /* 0x000fe4000c000000 */
[----:B------:R-:W-:Y:S02]  /*3280*/  ULOP3.LUT UR21, UR5, 0x10000, URZ, 0xfc, !UPT ;  /* 0x0001000005157892 */ /* 0x000fe4000f8efcff */
[----:B------:R-:W-:Y:S02]  /*3290*/  UIADD3 UR29, UPT, UPT, -UR29, URZ, URZ ;  /* 0x000000ff1d1d7290 */ /* 0x000fe4000fffe1ff */
[----:B----4-:R-:W-:Y:S01]  /*32a0*/  UISETP.GE.AND UP4, UPT, UR8, 0x1, UPT ;  /* 0x000000010800788c */ /* 0x010fe2000bf86270 */
[----:B------:R-:W-:Y:S01]  /*32b0*/  UMOV UR24, 0x0 ;  /* 0x0000000000187882 */ /* 0x000fe20000000000 */
[----:B------:R-:W-:Y:S01]  /*32c0*/  UMOV UR25, 0x4200010 ;  /* 0x0420001000197882 */ /* 0x000fe20000000000 */
[----:B-1----:R-:W-:-:S15]  /*32d0*/  R2UR UR30, R0 ;  /* 0x00000000001e72ca */ /* 0x002fde00000e0000 */
.L_x_65:
[----:B------:R-:W-:Y:S02]  /*32e0*/  LEA R0, R10, UR17, 0x3 ;  /* 0x000000110a007c11 */ /* 0x000fe4000f8e18ff */
[----:B------:R-:W-:Y:S02]  /*32f0*/  SHF.L.U32 R2, R9, 0x1f, RZ ;  /* 0x0000001f09027819 */ /* 0x000fe400000006ff */
[----:B------:R-:W-:Y:S01]  /*3300*/  PLOP3.LUT P0, PT, PT, PT, UP4, 0x80, 0x8 ;  /* 0x000000000008781c */ /* 0x000fe20003f0f048 */
[----:B------:R-:W-:Y:S01]  /*3310*/  VIADD R3, R0, 0x90 ;  /* 0x0000009000037836 */ /* 0x000fe20000000000 */
[----:B-1----:R-:W1:Y:S02]  /*3320*/  SYNCS.PHASECHK.TRANS64.TRYWAIT P1, [R0+URZ+0x80], R2 ;  /* 0x00008002000075a7 */ /* 0x002e6400080211ff */
[----:B-1-3--:R-:W-:Y:S09]  /*3330*/  @!P1 BRA `(.L_x_59) ;  /* 0x00000054001c9947 */ /* 0x00aff20003800000 */
.L_x_150:
[----:B------:R-:W-:Y:S01]  /*3340*/  LEA R4, R10, UR17, 0x4 ;  /* 0x000000110a047c11 */ /* 0x000fe2000f8e20ff */
[----:B------:R-:W-:Y:S01]  /*3350*/  @UP4 ULEA UR4, UR14, UR17, 0x3 ;  /* 0x000000110e044291 */ /* 0x000fe2000f8e18ff */
[----:B------:R-:W-:Y:S01]  /*3360*/  PLOP3.LUT P2, PT, PT, PT, PT, 0x80, 0x8 ;  /* 0x000000000008781c */ /* 0x000fe20003f4f070 */
[----:B------:R-:W-:Y:S01]  /*3370*/  ULEA UR23, UR22, UR17, 0x3 ;  /* 0x0000001116177291 */ /* 0x000fe2000f8e18ff */
[----:B------:R-:W-:Y:S02]  /*3380*/  PRMT R3, RZ, 0x654, R3 ;  /* 0x00000654ff037816 */ /* 0x000fe40000000003 */
[----:B------:R-:W2:Y:S01]  /*3390*/  LDS.128 R4, [R4+0x110] ;  /* 0x0001100004047984 */ /* 0x000ea20000000c00 */
[----:B-1----:R-:W-:Y:S02]  /*33a0*/  @P0 SHF.L.U32 R2, R8, 0x1f, RZ ;  /* 0x0000001f08020819 */ /* 0x002fe400000006ff */
[----:B------:R-:W-:Y:S01]  /*33b0*/  SHF.L.U32 R0, R11, 0x1f, RZ ;  /* 0x0000001f0b007819 */ /* 0x000fe200000006ff */
[----:B------:R-:W-:Y:S01]  /*33c0*/  @!PT LDS RZ, [RZ] ;  /* 0x00000000fffff984 */ /* 0x000fe20000000800 */
[----:B------:R-:W-:Y:S01]  /*33d0*/  @!PT LDS RZ, [RZ] ;  /* 0x00000000fffff984 */ /* 0x000fe20000000800 */
[----:B------:R-:W-:Y:S01]  /*33e0*/  @!PT LDS RZ, [RZ] ;  /* 0x00000000fffff984 */ /* 0x000fe20000000800 */
[----:B------:R-:W-:Y:S01]  /*33f0*/  @!PT LDS RZ, [RZ] ;  /* 0x00000000fffff984 */ /* 0x000fe20000000800 */
[----:B------:R1:W-:Y:S06]  /*3400*/  MEMBAR.ALL.CTA ;  /* 0x0000000000007992 */ /* 0x0003ec0000008000 */
[----:B-1----:R-:W1:Y:S02]  /*3410*/  FENCE.VIEW.ASYNC.S ;  /* 0x00000000000073c6 */ /* 0x002e640000000000 */
[----:B-1----:R1:W-:Y:S01]  /*3420*/  SYNCS.ARRIVE.TRANS64.RED.A1T0 RZ, [R3+URZ], RZ ;  /* 0x000000ff03ff79a7 */ /* 0x0023e200081004ff */
[----:B------:R1:W3:Y:S01]  /*3430*/  @P0 SYNCS.PHASECHK.TRANS64.TRYWAIT P2, [UR4], R2 ;  /* 0x00000002ff0005a7 */ /* 0x0002e20008041104 */
[----:B------:R-:W-:Y:S01]  /*3440*/  ULEA.HI UR4, UR22, UR22, URZ, 0x1 ;  /* 0x0000001616047291 */ /* 0x000fe2000f8f08ff */
[----:B--2---:R-:W-:-:S03]  /*3450*/  LOP3.LUT P1, RZ, R6, 0x1, RZ, 0xc0, !PT ;  /* 0x0000000106ff7812 */ /* 0x004fc6000782c0ff */
[----:B------:R-:W-:Y:S02]  /*3460*/  USHF.L.U32 UR18, UR4, 0x6, URZ ;  /* 0x0000000604127899 */ /* 0x000fe400080006ff */
[----:B------:R-:W-:Y:S02]  /*3470*/  ULOP3.LUT UR4, UR4, 0xffe, URZ, 0xc0, !UPT ;  /* 0x00000ffe04047892 */ /* 0x000fe4000f8ec0ff */
[----:B------:R-:W-:Y:S02]  /*3480*/  ULOP3.LUT UR18, UR18, 0xffffff80, URZ, 0xc0, !UPT ;  /* 0xffffff8012127892 */ /* 0x000fe4000f8ec0ff */
[----:B------:R-:W-:Y:S02]  /*3490*/  UIADD3 UR4, UPT, UPT, -UR4, UR22, URZ ;  /* 0x0000001604047290 */ /* 0x000fe4000fffe1ff */
[----:B------:R-:W-:Y:S01]  /*34a0*/  UIADD3 UR18, UPT, UPT, UR30, UR18, URZ ;  /* 0x000000121e127290 */ /* 0x000fe2000fffe0ff */
[----:B------:R-:W2:Y:S03]  /*34b0*/  SYNCS.PHASECHK.TRANS64.TRYWAIT P0, [UR23+0xc0], R0 ;  /* 0x0000c000ff0075a7 */ /* 0x000ea60008001117 */
[----:B------:R-:W-:Y:S01]  /*34c0*/  ULEA UR18, UR4, UR18, 0x14 ;  /* 0x0000001204127291 */ /* 0x000fe2000f8ea0ff */
[----:B-123--:R-:W-:Y:S11]  /*34d0*/  @!P0 BRA `(.L_x_60) ;  /* 0x0000005000c88947 */ /* 0x00eff60003800000 */
.L_x_152:
[----:B------:R-:W-:Y:S01]  /*34e0*/  IADD3 R10, PT, PT, R10, 0x1, RZ ;  /* 0x000000010a0a7810 */ /* 0x000fe20007ffe0ff */
[----:B------:R-:W-:Y:S06]  /*34f0*/  BRA.U !UP4, `(.L_x_61) ;  /* 0x000000010c987547 */ /* 0x000fec000b800000 */
[----:B------:R-:W-:Y:S01]  /*3500*/  UPLOP3.LUT UP2, UPT, UPT, UPT, UPT, 0x40, 0x4 ;  /* 0x000000000004789c */ /* 0x000fe20003f4e870 */
[----:B------:R-:W-:Y:S01]  /*3510*/  UMOV UR16, UR29 ;  /* 0x0000001d00107c82 */ /* 0x000fe20008000000 */
[----:B------:R-:W-:Y:S01]  /*3520*/  UMOV UR15, UR28 ;  /* 0x0000001c000f7c82 */ /* 0x000fe20008000000 */
[----:B------:R-:W-:-:S08]  /*3530*/  UMOV UR6, UR14 ;  /* 0x0000000e00067c82 */ /* 0x000fd00008000000 */
.L_x_64:
[----:B------:R-:W-:Y:S02]  /*3540*/  UIADD3 UR16, UPT, UPT, UR16, 0x1, URZ ;  /* 0x0000000110107890 */ /* 0x000fe4000fffe0ff */
[----:B--2---:R-:W-:Y:S02]  /*3550*/  ULEA UR5, UR6, UR17, 0x3 ;  /* 0x0000001106057291 */ /* 0x004fe4000f8e18ff */
[----:B------:R-:W-:Y:S01]  /*3560*/  UISETP.NE.AND UP3, UPT, UR16, URZ, UPT ;  /* 0x000000ff1000728c */ /* 0x000fe2000bf65270 */
[----:B---3--:R-:W-:Y:S10]  /*3570*/  @P2 BRA `(.L_x_62) ;  /* 0x00000000000c2947 */ /* 0x008ff40003800000 */
[----:B-1----:R-:W-:Y:S04]  /*3580*/  SHF.L.U32 R2, R8, 0x1f, RZ ;  /* 0x0000001f08027819 */ /* 0x002fe800000006ff */
[----:B------:R-:W1:Y:S02]  /*3590*/  SYNCS.PHASECHK.TRANS64.TRYWAIT P0, [UR5], R2 ;  /* 0x00000002ff0075a7 */ /* 0x000e640008001105 */
[----:B-1----:R-:W-:Y:S05]  /*35a0*/  @!P0 BRA `(.L_x_63) ;  /* 0x0000005000ac8947 */ /* 0x002fea0003800000 */
.L_x_62:
[----:B------:R-:W-:Y:S01]  /*35b0*/  UISETP.NE.AND UP0, UPT, UR15, 0x1, UPT ;  /* 0x000000010f00788c */ /* 0x000fe2000bf05270 */
[----:B------:R-:W-:Y:S01]  /*35c0*/  PLOP3.LUT P2, PT, PT, PT, PT, 0x80, 0x8 ;  /* 0x000000000008781c */ /* 0x000fe20003f4f070 */
[----:B------:R-:W-:Y:S02]  /*35d0*/  UIADD3 UR4, UPT, UPT, UR6, 0x1, URZ ;  /* 0x0000000106047890 */ /* 0x000fe4000fffe0ff */
[----:B------:R-:W-:Y:S02]  /*35e0*/  ULEA UR12, UR6, UR21, 0x9 ;  /* 0x00000015060c7291 */ /* 0x000fe4000f8e48ff */
[----:B------:R-:W-:Y:S01]  /*35f0*/  UISETP.NE.AND UP1, UPT, UR4, 0x3, UPT ;  /* 0x000000030400788c */ /* 0x000fe2000bf25270 */
[----:B------:R-:W-:Y:S01]  /*3600*/  PLOP3.LUT P0, PT, PT, PT, UP0, 0x80, 0x8 ;  /* 0x000000000008781c */ /* 0x000fe20003f0f008 */
[----:B------:R-:W-:Y:S02]  /*3610*/  UIADD3 UR10, UPT, UPT, UR12, 0x2, URZ ;  /* 0x000000020c0a7890 */ /* 0x000fe4000fffe0ff */
[----:B------:R-:W-:Y:S02]  /*3620*/  USEL UR7, URZ, 0x1, UP1 ;  /* 0x00000001ff077887 */ /* 0x000fe40008800000 */
[----:B------:R-:W-:Y:S02]  /*3630*/  USEL UR14, UR4, URZ, UP1 ;  /* 0x000000ff040e7287 */ /* 0x000fe40008800000 */
[----:B------:R-:W-:Y:S02]  /*3640*/  UIADD3 UR15, UPT, UPT, UR15, -0x1, URZ ;  /* 0xffffffff0f0f7890 */ /* 0x000fe4000fffe0ff */
[----:B------:R-:W-:Y:S01]  /*3650*/  @UP0 ULEA UR4, UR14, UR17, 0x3 ;  /* 0x000000110e040291 */ /* 0x000fe2000f8e18ff */
[----:B------:R-:W-:Y:S01]  /*3660*/  LOP3.LUT R8, R8, UR7, RZ, 0x3c, !PT ;  /* 0x0000000708087c12 */ /* 0x000fe2000f8e3cff */
[----:B------:R-:W-:Y:S01]  /*3670*/  UIADD3 UR7, UPT, UPT, UR5, 0x18, URZ ;  /* 0x0000001805077890 */ /* 0x000fe2000fffe0ff */
[----:B------:R-:W-:Y:S02]  /*3680*/  UMOV UR13, 0x80004020 ;  /* 0x80004020000d7882 */ /* 0x000fe40000000000 */
[----:B-1----:R-:W-:Y:S01]  /*3690*/  @P0 SHF.L.U32 R0, R8, 0x1f, RZ ;  /* 0x0000001f08000819 */ /* 0x002fe200000006ff */
[----:B------:R-:W-:Y:S01]  /*36a0*/  UMOV UR5, 0x80004020 ;  /* 0x8000402000057882 */ /* 0x000fe20000000000 */
[----:B------:R-:W-:Y:S01]  /*36b0*/  UMOV UR11, 0x80004020 ;  /* 0x80004020000b7882 */ /* 0x000fe20000000000 */
[----:B------:R-:W-:Y:S01]  /*36c0*/  UMOV UR9, 0x80004020 ;  /* 0x8000402000097882 */ /* 0x000fe20000000000 */
[----:B------:R2:W3:Y:S01]  /*36d0*/  @P0 SYNCS.PHASECHK.TRANS64.TRYWAIT P2, [UR4], R0 ;  /* 0x00000000ff0005a7 */ /* 0x0004e20008041104 */
[----:B------:R-:W-:Y:S03]  /*36e0*/  ULEA UR4, UR6, UR20, 0x8 ;  /* 0x0000001406047291 */ /* 0x000fe6000f8e40ff */
[----:B------:R-:W-:Y:S01]  /*36f0*/  UMOV UR6, UR14 ;  /* 0x0000000e00067c82 */ /* 0x000fe20008000000 */
[----:B------:R-:W-:Y:S05]  /*3700*/  UIADD3 UR8, UPT, UPT, UR4, 0x2, URZ ;  /* 0x0000000204087890 */ /* 0x000fea000fffe0ff */
[----:B------:R2:W-:Y:S01]  /*3710*/  UTCHMMA gdesc[UR4], gdesc[UR12], tmem[UR18], tmem[UR26], idesc[UR27], UP2 ;  /* 0x00ff1a0c040075ea */ /* 0x0005e20009000012 */
[----:B------:R-:W-:Y:S03]  /*3720*/  UPLOP3.LUT UP2, UPT, UPT, UPT, UPT, 0x80, 0x8 ;  /* 0x000000000008789c */ /* 0x000fe60003f4f070 */
[----:B------:R2:W-:Y:S01]  /*3730*/  UTCHMMA gdesc[UR8], gdesc[UR10], tmem[UR18], tmem[UR24], idesc[UR25], UPT ;  /* 0x00ff180a080075ea */ /* 0x0005e2000b800012 */
[----:B------:R2:W-:Y:S01]  /*3740*/  UTCBAR.MULTICAST [UR7], URZ, UR19 ;  /* 0x000000ff070073e9 */ /* 0x0005e20008000813 */
[----:B------:R-:W-:Y:S06]  /*3750*/  BRA.U UP3, `(.L_x_64) ;  /* 0xfffffffd03787547 */ /* 0x000fec000b83ffff */
.L_x_61:
[----:B--2---:R-:W-:Y:S01]  /*3760*/  UIADD3 UR4, UPT, UPT, UR22, 0x1, URZ ;  /* 0x0000000116047890 */ /* 0x004fe2000fffe0ff */
[C---:B------:R-:W-:Y:S01]  /*3770*/  ISETP.NE.AND P0, PT, R10.reuse, 0x2, PT ;  /* 0x000000020a00780c */ /* 0x040fe20003f05270 */
[----:B------:R-:W-:Y:S02]  /*3780*/  UIADD3 UR5, UPT, UPT, UR23, 0xa0, URZ ;  /* 0x000000a017057890 */ /* 0x000fe4000fffe0ff */
[----:B------:R-:W-:Y:S01]  /*3790*/  UISETP.NE.AND UP0, UPT, UR4, 0x4, UPT ;  /* 0x000000040400788c */ /* 0x000fe2000bf05270 */
[----:B-1----:R-:W-:Y:S02]  /*37a0*/  SEL R0, RZ, 0x1, P0 ;  /* 0x00000001ff007807 */ /* 0x002fe40000000000 */
[----:B------:R-:W-:Y:S01]  /*37b0*/  SEL R10, R10, RZ, P0 ;  /* 0x000000ff0a0a7207 */ /* 0x000fe20000000000 */
[----:B------:R-:W-:Y:S01]  /*37c0*/  USEL UR6, URZ, 0x1, UP0 ;  /* 0x00000001ff067887 */ /* 0x000fe20008000000 */
[----:B------:R-:W-:Y:S01]  /*37d0*/  LOP3.LUT R9, R9, R0, RZ, 0x3c, !PT ;  /* 0x0000000009097212 */ /* 0x000fe200078e3cff */
[----:B------:R-:W-:Y:S01]  /*37e0*/  USEL UR22, UR4, URZ, UP0 ;  /* 0x000000ff04167287 */ /* 0x000fe20008000000 */
[----:B------:R1:W-:Y:S03]  /*37f0*/  UTCBAR [UR5], URZ ;  /* 0x000000ff050073e9 */ /* 0x0003e600080000ff */
[----:B------:R-:W-:Y:S01]  /*3800*/  LOP3.LUT R11, R11, UR6, RZ, 0x3c, !PT ;  /* 0x000000060b0b7c12 */ /* 0x000fe2000f8e3cff */
[----:B------:R-:W-:Y:S07]  /*3810*/  @P1 BRA `(.L_x_65) ;  /* 0xfffffff800b01947 */ /* 0x000fee000383ffff */
[----:B------:R-:W2:Y:S01]  /*3820*/  S2UR UR8, SR_CgaCtaId ;  /* 0x00000000000879c3 */ /* 0x000ea20000008800 */
[----:B------:R-:W-:Y:S01]  /*3830*/  ELECT P0, URZ, PT ;  /* 0x0000000000ff782f */ /* 0x000fe20003800000 */
[----:B------:R-:W-:Y:S01]  /*3840*/  IMAD.MOV.U32 R0, RZ, RZ, 0x1 ;  /* 0x00000001ff007424 */ /* 0x000fe200078e00ff */
[----:B------:R-:W-:Y:S01]  /*3850*/  UIADD3 UR17, UPT, UPT, UR17, 0xc0, URZ ;  /* 0x000000c011117890 */ /* 0x000fe2000fffe0ff */
[----:B------:R-:W-:Y:S01]  /*3860*/  SHF.L.U32 R2, R11, 0x1f, RZ ;  /* 0x0000001f0b027819 */ /* 0x000fe200000006ff */
[----:B------:R-:W-:-:S03]  /*3870*/  UMOV UR4, 0x40 ;  /* 0x0000004000047882 */ /* 0x000fc60000000000 */
[----:B------:R-:W-:Y:S01]  /*3880*/  UVIRTCOUNT.DEALLOC.SMPOOL 0x80 ;  /* 0x000000800000784c */ /* 0x000fe20000000000 */
[----:B--2---:R-:W-:Y:S02]  /*3890*/  ULEA UR8, UR8, UR4, 0x18 ;  /* 0x0000000408087291 */ /* 0x004fe4000f8ec0ff */
[----:B------:R-:W-:-:S07]  /*38a0*/  ULEA UR4, UR22, UR17, 0x3 ;  /* 0x0000001116047291 */ /* 0x000fce000f8e18ff */
[----:B------:R2:W-:Y:S02]  /*38b0*/  @P0 STS.U8 [UR8+0x1c], R0 ;  /* 0x00001c00ff000988 */ /* 0x0005e40008000008 */
[----:B------:R-:W4:Y:S02]  /*38c0*/  SYNCS.PHASECHK.TRANS64.TRYWAIT P0, [UR4], R2 ;  /* 0x00000002ff0075a7 */ /* 0x000f240008001104 */
[----:B--2-4-:R-:W-:Y:S05]  /*38d0*/  @!P0 BRA `(.L_x_66) ;  /* 0x0000004c00f88947 */ /* 0x014fea0003800000 */
.L_x_155:
[----:B------:R-:W-:-:S04]  /*38e0*/  UIADD3 UR4, UPT, UPT, UR22, 0x1, URZ ;  /* 0x0000000116047890 */ /* 0x000fc8000fffe0ff */
[----:B------:R-:W-:-:S04]  /*38f0*/  UISETP.NE.AND UP0, UPT, UR4, 0x4, UPT ;  /* 0x000000040400788c */ /* 0x000fc8000bf05270 */
[----:B------:R-:W-:Y:S02]  /*3900*/  USEL UR6, URZ, 0x1, UP0 ;  /* 0x00000001ff067887 */ /* 0x000fe40008000000 */
[----:B------:R-:W-:-:S04]  /*3910*/  USEL UR4, UR4, URZ, UP0 ;  /* 0x000000ff04047287 */ /* 0x000fc80008000000 */
[----:B-1----:R-:W-:Y:S01]  /*3920*/  ULEA UR5, UR4, UR17, 0x3 ;  /* 0x0000001104057291 */ /* 0x002fe2000f8e18ff */
[----:B--2---:R-:W-:-:S04]  /*3930*/  LOP3.LUT R2, R11, UR6, RZ, 0x3c, !PT ;  /* 0x000000060b027c12 */ /* 0x004fc8000f8e3cff */
[----:B------:R-:W-:-:S04]  /*3940*/  SHF.L.U32 R3, R2, 0x1f, RZ ;  /* 0x0000001f02037819 */ /* 0x000fc800000006ff */
[----:B------:R-:W1:Y:S02]  /*3950*/  SYNCS.PHASECHK.TRANS64.TRYWAIT P0, [UR5], R3 ;  /* 0x00000003ff0075a7 */ /* 0x000e640008001105 */
[----:B-1----:R-:W-:Y:S05]  /*3960*/  @!P0 BRA `(.L_x_67) ;  /* 0x0000004c00ec8947 */ /* 0x002fea0003800000 */
.L_x_157:
        /* <DEDUP_REMOVED lines=9> */
.L_x_159:
[----:B------:R-:W-:-:S04]  /*3a00*/  UIADD3 UR4, UPT, UPT, UR4, 0x1, URZ ;  /* 0x0000000104047890 */ /* 0x000fc8000fffe0ff */
[----:B------:R-:W-:-:S04]  /*3a10*/  UISETP.NE.AND UP0, UPT, UR4, 0x4, UPT ;  /* 0x000000040400788c */ /* 0x000fc8000bf05270 */
[----:B------:R-:W-:Y:S02]  /*3a20*/  USEL UR5, URZ, 0x1, UP0 ;  /* 0x00000001ff057887 */ /* 0x000fe40008000000 */
[----:B------:R-:W-:-:S04]  /*3a30*/  USEL UR4, UR4, URZ, UP0 ;  /* 0x000000ff04047287 */ /* 0x000fc80008000000 */
[----:B------:R-:W-:Y:S01]  /*3a40*/  ULEA UR4, UR4, UR17, 0x3 ;  /* 0x0000001104047291 */ /* 0x000fe2000f8e18ff */
[----:B------:R-:W-:-:S04]  /*3a50*/  LOP3.LUT R2, R2, UR5, RZ, 0x3c, !PT ;  /* 0x0000000502027c12 */ /* 0x000fc8000f8e3cff */
[----:B------:R-:W-:-:S04]  /*3a60*/  SHF.L.U32 R2, R2, 0x1f, RZ ;  /* 0x0000001f02027819 */ /* 0x000fc800000006ff */
[----:B------:R-:W2:Y:S02]  /*3a70*/  SYNCS.PHASECHK.TRANS64.TRYWAIT P0, [UR4], R2 ;  /* 0x00000002ff0075a7 */ /* 0x000ea40008001104 */
[----:B--2---:R-:W-:Y:S05]  /*3a80*/  @!P0 BRA `(.L_x_69) ;  /* 0x0000004c00d48947 */ /* 0x004fea0003800000 */
.L_x_161:
[----:B------:R-:W-:Y:S01]  /*3a90*/  NOP ;  /* 0x0000000000007918 */ /* 0x000fe20000000000 */
[----:B-1----:R-:W1:Y:S01]  /*3aa0*/  LDS R0, [UR8+0x14] ;  /* 0x00001408ff007984 */ /* 0x002e620008000800 */
[----:B------:R-:W-:Y:S01]  /*3ab0*/  ULOP3.LUT UR4, UR30, 0xffff, URZ, 0xc0, !UPT ;  /* 0x0000ffff1e047892 */ /* 0x000fe2000f8ec0ff */
[----:B------:R-:W-:Y:S01]  /*3ac0*/  UMOV UR5, 0xffff ;  /* 0x0000ffff00057882 */ /* 0x000fe20000000000 */
[----:B------:R-:W-:Y:S02]  /*3ad0*/  UMOV UR6, 0x1 ;  /* 0x0000000100067882 */ /* 0x000fe40000000000 */
[----:B------:R-:W-:-:S04]  /*3ae0*/  USHF.R.U32.HI UR4, URZ, 0x5, UR4 ;  /* 0x00000005ff047899 */ /* 0x000fc80008011604 */
[----:B------:R-:W-:Y:S02]  /*3af0*/  USHF.L.U32 UR5, UR5, UR4, URZ ;  /* 0x0000000405057299 */ /* 0x000fe400080006ff */
[----:B------:R-:W-:-:S04]  /*3b00*/  USHF.L.U32 UR4, UR6, UR4, URZ ;  /* 0x0000000406047299 */ /* 0x000fc800080006ff */
[----:B-1----:R-:W-:-:S04]  /*3b10*/  LOP3.LUT R0, R0, UR5, RZ, 0xc0, !PT ;  /* 0x0000000500007c12 */ /* 0x002fc8000f8ec0ff */
[----:B------:R-:W-:-:S13]  /*3b20*/  ISETP.NE.AND P0, PT, R0, UR5, PT ;  /* 0x0000000500007c0c */ /* 0x000fda000bf05270 */
[----:B------:R-:W-:Y:S05]  /*3b30*/  @P0 BRA `(.L_x_70) ;  /* 0x0000000000580947 */ /* 0x000fea0003800000 */
[----:B------:R-:W1:Y:S02]  /*3b40*/  LDS R0, [UR8+0x18] ;  /* 0x00001808ff007984 */ /* 0x000e640008000800 */
[----:B-1----:R-:W-:-:S04]  /*3b50*/  LOP3.LUT R0, R0, UR4, RZ, 0xc0, !PT ;  /* 0x0000000400007c12 */ /* 0x002fc8000f8ec0ff */
[----:B------:R-:W-:-:S13]  /*3b60*/  ISETP.NE.AND P0, PT, R0, UR4, PT ;  /* 0x0000000400007c0c */ /* 0x000fda000bf05270 */
[----:B------:R-:W-:Y:S05]  /*3b70*/  @P0 BRA `(.L_x_71) ;  /* 0x00000000003c0947 */ /* 0x000fea0003800000 */
[----:B------:R-:W1:Y:S01]  /*3b80*/  S2R R2, SR_LANEID ;  /* 0x0000000000027919 */ /* 0x000e620000000000 */
[----:B------:R-:W-:-:S06]  /*3b90*/  ULOP3.LUT UR5, URZ, UR5, URZ, 0x33, !UPT ;  /* 0x00000005ff057292 */ /* 0x000fcc000f8e33ff */
[----:B------:R-:W-:-:S04]  /*3ba0*/  IMAD.U32 R0, RZ, RZ, UR5 ;  /* 0x00000005ff007e24 */ /* 0x000fc8000f8e00ff */
[----:B------:R2:W4:Y:S02]  /*3bb0*/  REDUX UR7, R0 ;  /* 0x00000000000773c4 */ /* 0x0005240000000000 */
[----:B------:R1:W-:Y:S01]  /*3bc0*/  UTCATOMSWS.AND URZ, UR5 ;  /* 0x0000000500ff79e3 */ /* 0x0003e20008000000 */
[----:B--2---:R-:W-:Y:S01]  /*3bd0*/  LOP3.LUT R0, RZ, UR4, RZ, 0x33, !PT ;  /* 0x00000004ff007c12 */ /* 0x004fe2000f8e33ff */
[----:B------:R-:W-:Y:S02]  /*3be0*/  VOTEU.ANY UR4, UPT, PT ;  /* 0x0000000000047886 */ /* 0x000fe400038e0100 */
[----:B------:R-:W-:Y:S02]  /*3bf0*/  UFLO.U32 UR4, UR4 ;  /* 0x00000004000472bd */ /* 0x000fe400080e0000 */
[----:B------:R-:W2:Y:S04]  /*3c00*/  REDUX UR6, R0 ;  /* 0x00000000000673c4 */ /* 0x000ea80000000000 */
[----:B-1----:R-:W-:-:S02]  /*3c10*/  ISETP.EQ.U32.AND P0, PT, R2, UR4, PT ;  /* 0x0000000402007c0c */ /* 0x002fc4000bf02070 */
[----:B----4-:R-:W-:-:S11]  /*3c20*/  MOV R2, UR7 ;  /* 0x0000000700027c02 */ /* 0x010fd60008000f00 */
[----:B------:R1:W-:Y:S01]  /*3c30*/  @P0 ATOMS.AND RZ, [UR8+0x14], R2 ;  /* 0x00001402ffff098c */ /* 0x0003e2000a800008 */
[----:B--2---:R-:W-:-:S05]  /*3c40*/  IMAD.U32 R0, RZ, RZ, UR6 ;  /* 0x00000006ff007e24 */ /* 0x004fca000f8e00ff */
[----:B------:R1:W-:Y:S01]  /*3c50*/  @P0 ATOMS.AND RZ, [UR8+0x18], R0 ;  /* 0x00001800ffff098c */ /* 0x0003e2000a800008 */
[----:B------:R-:W-:Y:S05]  /*3c60*/  BRA `(.L_x_72) ;  /* 0x0000000000147947 */ /* 0x000fea0003800000 */
.L_x_71:
[----:B------:R-:W-:Y:S02]  /*3c70*/  MOV R2, 0x3c90 ;  /* 0x00003c9000027802 */ /* 0x000fe40000000f00 */
[----:B---3-5:R-:W-:Y:S05]  /*3c80*/  CALL.REL.NOINC `($__internal_0_$__cuda_sm10x_tcgen05_guardrail_trap_col_being_dealloced_not_returned_by_alloc) ;  /* 0x0000005000bc7944 */ /* 0x028fea0003c00000 */
[----:B------:R-:W-:Y:S05]  /*3c90*/  BRA `(.L_x_72) ;  /* 0x0000000000087947 */ /* 0x000fea0003800000 */
.L_x_70:
[----:B------:R-:W-:Y:S02]  /*3ca0*/  MOV R2, 0x3cc0 ;  /* 0x00003cc000027802 */ /* 0x000fe40000000f00 */
[----:B---3-5:R-:W-:Y:S05]  /*3cb0*/  CALL.REL.NOINC `($__internal_2_$__cuda_sm10x_tcgen05_guardrail_trap_unallocated_columns_being_dealloced) ;  /* 0x0000005000c87944 */ /* 0x028fea0003c00000 */
.L_x_72:
[----:B------:R-:W-:Y:S01]  /*3cc0*/  NOP ;  /* 0x0000000000007918 */ /* 0x000fe20000000000 */
[----:B------:R-:W-:Y:S05]  /*3cd0*/  EXIT ;  /* 0x000000000000794d */ /* 0x000fea0003800000 */
.L_x_54:
[----:B------:R-:W-:-:S09]  /*3ce0*/  UISETP.NE.OR UP0, UPT, UR17, 0x3, !UP3 ;  /* 0x000000031100788c */ /* 0x000fd2000df05670 */
[----:B------:R-:W-:Y:S05]  /*3cf0*/  BRA.U UP0, `(.L_x_73) ;  /* 0x00000011005c7547 */ /* 0x000fea000b800000 */
[----:B------:R-:W1:Y:S01]  /*3d00*/  S2UR UR10, SR_CgaCtaId ;  /* 0x00000000000a79c3 */ /* 0x000e620000008800 */
[----:B------:R-:W2:Y:S01]  /*3d10*/  LDCU UR31, c[0x0][0x370] ;  /* 0x00006e00ff1f77ac */ /* 0x000ea20008000800 */
[----:B------:R-:W-:Y:S02]  /*3d20*/  HFMA2 R13, -RZ, RZ, 0, 0 ;  /* 0x00000000ff0d7431 */ /* 0x000fe400000001ff */
[----:B------:R-:W-:Y:S01]  /*3d30*/  IMAD.MOV.U32 R15, RZ, RZ, 0x1 ;  /* 0x00000001ff0f7424 */ /* 0x000fe200078e00ff */
[----:B------:R-:W-:Y:S01]  /*3d40*/  MOV R7, 0x1000 ;  /* 0x0000100000077802 */ /* 0x000fe20000000f00 */
[----:B------:R-:W2:Y:S01]  /*3d50*/  LDCU.128 UR44, c[0x0][0xb10] ;  /* 0x00016200ff2c77ac */ /* 0x000ea20008000c00 */
[----:B------:R-:W-:Y:S01]  /*3d60*/  IMAD.MOV.U32 R14, RZ, RZ, RZ ;  /* 0x000000ffff0e7224 */ /* 0x000fe200078e00ff */
[----:B------:R-:W3:Y:S01]  /*3d70*/  LDC.64 R16, c[0x0][0x348] ;  /* 0x0000d200ff107b82 */ /* 0x000ee20000000a00 */
[----:B------:R-:W4:Y:S01]  /*3d80*/  LDCU UR30, c[0x0][0x374] ;  /* 0x00006e80ff1e77ac */ /* 0x000f220008000800 */
[----:B------:R-:W1:Y:S06]  /*3d90*/  LDCU UR15, c[0x0][0xb0c] ;  /* 0x00016180ff0f77ac */ /* 0x000e6c0008000800 */
[----:B------:R-:W3:Y:S01]  /*3da0*/  LDC.64 R2, c[0x0][0x888] ;  /* 0x00022200ff027b82 */ /* 0x000ee20000000a00 */
[----:B------:R-:W3:Y:S01]  /*3db0*/  LDCU UR49, c[0x0][0xb20] ;  /* 0x00016400ff3177ac */ /* 0x000ee20008000800 */
[----:B------:R-:W3:Y:S06]  /*3dc0*/  LDCU UR4, c[0x0][0xb30] ;  /* 0x00016600ff0477ac */ /* 0x000eec0008000800 */
[----:B------:R-:W3:Y:S01]  /*3dd0*/  LDC.64 R4, c[0x0][0x890] ;  /* 0x00022400ff047b82 */ /* 0x000ee20000000a00 */
[----:B------:R-:W-:Y:S01]  /*3de0*/  UMOV UR21, 0x400 ;  /* 0x0000040000157882 */ /* 0x000fe20000000000 */
[----:B--2---:R-:W-:-:S02]  /*3df0*/  UIMAD.WIDE.U32 UR6, UR31, UR44, URZ ;  /* 0x0000002c1f0672a5 */ /* 0x004fc4000f8e00ff */
[----:B----4-:R-:W-:Y:S02]  /*3e00*/  UIMAD.WIDE.U32 UR8, UR30, UR47, URZ ;  /* 0x0000002f1e0872a5 */ /* 0x010fe4000f8e00ff */
[----:B-1----:R-:W-:Y:S02]  /*3e10*/  ULEA UR21, UR10, UR21, 0x18 ;  /* 0x000000150a157291 */ /* 0x002fe4000f8ec0ff */
[----:B------:R-:W-:Y:S02]  /*3e20*/  UPLOP3.LUT UP3, UPT, UPT, UPT, UPT, 0x40, 0x4 ;  /* 0x000000000004789c */ /* 0x000fe40003f6e870 */
[----:B------:R-:W-:Y:S02]  /*3e30*/  UIADD3 UR37, UPT, UPT, UR21, 0x48, URZ ;  /* 0x0000004815257890 */ /* 0x000fe4000fffe0ff */
[----:B------:R-:W-:Y:S02]  /*3e40*/  UIADD3 UR33, UPT, UPT, UR21, 0x30, URZ ;  /* 0x0000003015217890 */ /* 0x000fe4000fffe0ff */
[----:B------:R-:W-:-:S02]  /*3e50*/  UIADD3 UR25, UPT, UPT, UR21, 0x38, URZ ;  /* 0x0000003815197890 */ /* 0x000fc4000fffe0ff */
[----:B------:R-:W-:Y:S01]  /*3e60*/  UIADD3 UR17, UPT, UPT, UR21, 0x40, URZ ;  /* 0x0000004015117890 */ /* 0x000fe2000fffe0ff */
[----:B------:R-:W-:Y:S01]  /*3e70*/  UMOV UR6, UR7 ;  /* 0x0000000700067c82 */ /* 0x000fe20008000000 */
[----:B------:R-:W-:Y:S01]  /*3e80*/  UMOV UR41, UR9 ;  /* 0x0000000900297c82 */ /* 0x000fe20008000000 */
[----:B------:R-:W-:Y:S02]  /*3e90*/  UISETP.GE.AND UP0, UPT, UR42, 0x1, UPT ;  /* 0x000000012a00788c */ /* 0x000fe4000bf06270 */
[----:B------:R-:W-:Y:S01]  /*3ea0*/  UISETP.NE.AND UP4, UPT, UR42, 0x1, UPT ;  /* 0x000000012a00788c */ /* 0x000fe2000bf85270 */
[----:B------:R-:W1:Y:S01]  /*3eb0*/  LDCU.64 UR22, c[0x0][0xb28] ;  /* 0x00016500ff1677ac */ /* 0x000e620008000a00 */
[----:B------:R-:W-:Y:S02]  /*3ec0*/  UISETP.NE.AND UP6, UPT, UR15, 0x1, UPT ;  /* 0x000000010f00788c */ /* 0x000fe4000bfc5270 */
[----:B------:R-:W-:Y:S02]  /*3ed0*/  UISETP.NE.AND UP5, UPT, UR46, 0x1, UPT ;  /* 0x000000012e00788c */ /* 0x000fe4000bfa5270 */
[----:B------:R-:W-:-:S02]  /*3ee0*/  UPRMT UR37, UR10, 0x654, UR37 ;  /* 0x000006540a257896 */ /* 0x000fc40008000025 */
[----:B------:R-:W-:Y:S02]  /*3ef0*/  USHF.R.U32.HI UR43, URZ, UR45, UR6 ;  /* 0x0000002dff2b7299 */ /* 0x000fe40008011606 */
[----:B------:R-:W-:Y:S02]  /*3f00*/  UPRMT UR40, UR10, 0x654, UR33 ;  /* 0x000006540a287896 */ /* 0x000fe40008000021 */
[----:B------:R-:W-:Y:S02]  /*3f10*/  UPRMT UR39, UR10, 0x654, UR25 ;  /* 0x000006540a277896 */ /* 0x000fe40008000019 */
[----:B------:R-:W-:Y:S02]  /*3f20*/  UPRMT UR38, UR10, 0x654, UR17 ;  /* 0x000006540a267896 */ /* 0x000fe40008000011 */
[----:B---3--:R-:W-:Y:S02]  /*3f30*/  USHF.R.U32.HI UR41, URZ, UR49, UR41 ;  /* 0x00000031ff297299 */ /* 0x008fe40008011629 */
[----:B------:R-:W-:-:S11]  /*3f40*/  UISETP.NE.AND UP2, UPT, UR4, 0x1, UPT ;  /* 0x000000010400788c */ /* 0x000fd6000bf45270 */
.L_x_84:
[C---:B------:R-:W-:Y:S02]  /*3f50*/  LEA R12, R14.reuse, UR21, 0x3 ;  /* 0x000000150e0c7c11 */ /* 0x040fe4000f8e18ff */
[----:B------:R-:W-:Y:S02]  /*3f60*/  SHF.L.U32 R0, R13, 0x1f, RZ ;  /* 0x0000001f0d007819 */ /* 0x000fe400000006ff */
[----:B------:R-:W-:Y:S02]  /*3f70*/  LEA R8, R14, UR21, 0x4 ;  /* 0x000000150e087c11 */ /* 0x000fe4000f8e20ff */
[----:B--2---:R-:W2:Y:S02]  /*3f80*/  SYNCS.PHASECHK.TRANS64.TRYWAIT P0, [R12+URZ+0x80], R0 ;  /* 0x000080000c0075a7 */ /* 0x004ea400080011ff */
[----:B--2---:R-:W-:Y:S05]  /*3f90*/  @!P0 BRA `(.L_x_74) ;  /* 0x0000004800a88947 */ /* 0x004fea0003800000 */
.L_x_162:
[----:B------:R-:W3:Y:S01]  /*3fa0*/  LDS.128 R8, [R8+0x110] ;  /* 0x0001100008087984 */ /* 0x000ee20000000c00 */
[----:B------:R-:W-:Y:S01]  /*3fb0*/  UISETP.GE.AND UP0, UPT, UR42, 0x1, UPT ;  /* 0x000000012a00788c */ /* 0x000fe2000bf06270 */
[----:B------:R-:W-:Y:S01]  /*3fc0*/  @!PT LDS RZ, [RZ] ;  /* 0x00000000fffff984 */ /* 0x000fe20000000800 */
[----:B------:R-:W-:Y:S01]  /*3fd0*/  @!PT LDS RZ, [RZ] ;  /* 0x00000000fffff984 */ /* 0x000fe20000000800 */
[----:B------:R-:W-:Y:S01]  /*3fe0*/  @!PT LDS RZ, [RZ] ;  /* 0x00000000fffff984 */ /* 0x000fe20000000800 */
[----:B------:R-:W-:Y:S01]  /*3ff0*/  @!PT LDS RZ, [RZ] ;  /* 0x00000000fffff984 */ /* 0x000fe20000000800 */
[----:B------:R4:W-:Y:S06]  /*4000*/  MEMBAR.ALL.CTA ;  /* 0x0000000000007992 */ /* 0x0009ec0000008000 */
[----:B----4-:R-:W4:Y:S01]  /*4010*/  FENCE.VIEW.ASYNC.S ;  /* 0x00000000000073c6 */ /* 0x010f220000000000 */
[----:B---3--:R-:W-:Y:S11]  /*4020*/  LOP3.LUT P0, RZ, R10, 0x1, RZ, 0xc0, !PT ;  /* 0x000000010aff7812 */ /* 0x008ff6000780c0ff */
[----:B------:R-:W-:Y:S02]  /*4030*/  @!UPT UIADD3 URZ, UPT, UPT, URZ, URZ, URZ ;  /* 0x000000fffffff290 */ /* 0x000fe4000fffe0ff */
[----:B----4-:R-:W-:Y:S01]  /*4040*/  VOTEU.ANY UP1, P0 ;  /* 0x0000000000ff7886 */ /* 0x010fe20000020100 */
[----:B------:R-:W-:Y:S11]  /*4050*/  PLOP3.LUT P0, PT, PT, PT, UP1, 0x80, 0x8 ;  /* 0x000000000008781c */ /* 0x000ff60003f0f018 */
[----:B------:R-:W-:Y:S02]  /*4060*/  @!UPT UIADD3 URZ, UPT, UPT, URZ, URZ, URZ ;  /* 0x000000fffffff290 */ /* 0x000fe4000fffe0ff */
[----:B--2---:R-:W-:Y:S02]  /*4070*/  @P0 SHF.R.U32.HI R0, RZ, 0x10, R9 ;  /* 0x00000010ff000819 */ /* 0x004fe40000011609 */
[----:B------:R-:W-:Y:S02]  /*4080*/  @P0 MOV R6, R8 ;  /* 0x0000000800060202 */ /* 0x000fe40000000f00 */
[----:B------:R-:W-:Y:S01]  /*4090*/  @P0 R2UR UR4, R0 ;  /* 0x00000000000402ca */ /* 0x000fe200000e0000 */
[----:B------:R-:W-:Y:S01]  /*40a0*/  VIADD R0, R12, 0x90 ;  /* 0x000000900c007836 */ /* 0x000fe20000000000 */
[----:B------:R-:W-:Y:S02]  /*40b0*/  @P0 LOP3.LUT R8, R9, 0xffff, RZ, 0xc0, !PT ;  /* 0x0000ffff09080812 */ /* 0x000fe400078ec0ff */
[----:B------:R-:W-:Y:S02]  /*40c0*/  @P0 R2UR UR6, R6 ;  /* 0x00000000060602ca */ /* 0x000fe400000e0000 */
[----:B------:R-:W-:Y:S02]  /*40d0*/  PRMT R0, RZ, 0x654, R0 ;  /* 0x00000654ff007816 */ /* 0x000fe40000000000 */
[----:B------:R-:W-:Y:S02]  /*40e0*/  @P0 R2UR UR5, R8 ;  /* 0x00000000080502ca */ /* 0x000fe400000e0000 */
[----:B------:R2:W-:Y:S03]  /*40f0*/  SYNCS.ARRIVE.TRANS64.RED.A1T0 RZ, [R0+URZ], RZ ;  /* 0x000000ff00ff79a7 */ /* 0x0005e600081004ff */
[----:B------:R-:W-:Y:S04]  /*4100*/  @UP1 UMOV UR29, UR4 ;  /* 0x00000004001d1c82 */ /* 0x000fe80008000000 */
[----:B------:R-:W-:Y:S04]  /*4110*/  @UP1 UMOV UR14, UR6 ;  /* 0x00000006000e1c82 */ /* 0x000fe80008000000 */
[----:B------:R-:W-:Y:S01]  /*4120*/  @UP1 UMOV UR13, UR5 ;  /* 0x00000005000d1c82 */ /* 0x000fe20008000000 */
[----:B------:R-:W-:Y:S05]  /*4130*/  BRA.U !UP0, `(.L_x_75) ;  /* 0x0000000108a47547 */ /* 0x000fea000b800000 */
[----:B------:R-:W-:Y:S02]  /*4140*/  UIMAD.WIDE.U32 UR18, UR13, UR47, URZ ;  /* 0x0000002f0d1272a5 */ /* 0x000fe4000f8e00ff */
[----:B------:R-:W-:Y:S02]  /*4150*/  UIMAD.WIDE.U32 UR26, UR14, UR44, URZ ;  /* 0x0000002c0e1a72a5 */ /* 0x000fe4000f8e00ff */
[----:B------:R-:W-:Y:S02]  /*4160*/  USEL UR4, UR30, UR41, !UP5 ;  /* 0x000000291e047287 */ /* 0x000fe4000e800000 */
[----:B------:R-:W-:Y:S02]  /*4170*/  USEL UR7, UR31, UR43, !UP6 ;  /* 0x0000002b1f077287 */ /* 0x000fe4000f000000 */
[----:B-1----:R-:W-:Y:S02]  /*4180*/  UIMAD.WIDE.U32 UR8, UR4, UR22, URZ ;  /* 0x00000016040872a5 */ /* 0x002fe4000f8e00ff */
[----:B------:R-:W-:Y:S01]  /*4190*/  UIMAD.WIDE.U32 UR10, UR7, UR22, URZ ;  /* 0x00000016070a72a5 */ /* 0x000fe2000f8e00ff */
[----:B------:R-:W-:Y:S02]  /*41a0*/  UMOV UR5, UR19 ;  /* 0x0000001300057c82 */ /* 0x000fe40008000000 */
[----:B------:R-:W-:Y:S03]  /*41b0*/  USHF.R.U32.HI UR6, URZ, UR49, UR5 ;  /* 0x00000031ff067299 */ /* 0x000fe60008011605 */
[----:B------:R-:W-:Y:S01]  /*41c0*/  UMOV UR5, UR27 ;  /* 0x0000001b00057c82 */ /* 0x000fe20008000000 */
[----:B------:R-:W-:Y:S02]  /*41d0*/  USEL UR6, UR13, UR6, !UP5 ;  /* 0x000000060d067287 */ /* 0x000fe4000e800000 */
[----:B------:R-:W-:Y:S03]  /*41e0*/  USHF.R.U32.HI UR12, URZ, UR45, UR5 ;  /* 0x0000002dff0c7299 */ /* 0x000fe60008011605 */
[----:B------:R-:W-:Y:S02]  /*41f0*/  UMOV UR5, UR9 ;  /* 0x0000000900057c82 */ /* 0x000fe40008000000 */
[----:B------:R-:W-:Y:S03]  /*4200*/  @UP4 USHF.R.U32.HI UR4, URZ, UR23, UR5 ;  /* 0x00000017ff044299 */ /* 0x000fe60008011605 */
[----:B------:R-:W-:Y:S01]  /*4210*/  UMOV UR5, UR11 ;  /* 0x0000000b00057c82 */ /* 0x000fe20008000000 */
[----:B------:R-:W-:Y:S02]  /*4220*/  UIMAD UR4, UR42, UR4, URZ ;  /* 0x000000042a0472a4 */ /* 0x000fe4000f8e02ff */
[----:B------:R-:W-:Y:S02]  /*4230*/  @UP4 USHF.R.U32.HI UR7, URZ, UR23, UR5 ;  /* 0x00000017ff074299 */ /* 0x000fe40008011605 */
[----:B------:R-:W-:Y:S02]  /*4240*/  UIMAD.WIDE.U32 UR10, UR6, UR22, URZ ;  /* 0x00000016060a72a5 */ /* 0x000fe4000f8e00ff */
[----:B------:R-:W-:Y:S02]  /*4250*/  USEL UR5, UR14, UR12, !UP6 ;  /* 0x0000000c0e057287 */ /* 0x000fe4000f000000 */
[----:B------:R-:W-:Y:S02]  /*4260*/  UIMAD UR8, UR42, UR7, URZ ;  /* 0x000000072a0872a4 */ /* 0x000fe4000f8e02ff */
[----:B------:R-:W-:Y:S03]  /*4270*/  UISETP.GE.AND UP0, UPT, UR6, UR4, UPT ;  /* 0x000000040600728c */ /* 0x000fe6000bf06270 */
[----:B------:R-:W-:Y:S01]  /*4280*/  UMOV UR4, UR11 ;  /* 0x0000000b00047c82 */ /* 0x000fe20008000000 */
[----:B------:R-:W-:Y:S02]  /*4290*/  UISETP.GE.OR UP0, UPT, UR5, UR8, UP0 ;  /* 0x000000080500728c */ /* 0x000fe40008706670 */
[----:B------:R-:W-:Y:S02]  /*42a0*/  USHF.R.U32.HI UR4, URZ, UR23, UR4 ;  /* 0x00000017ff047299 */ /* 0x000fe40008011604 */
[----:B------:R-:W-:Y:S02]  /*42b0*/  UIMAD.WIDE.U32 UR8, UR5, UR22, URZ ;  /* 0x00000016050872a5 */ /* 0x000fe4000f8e00ff */
[----:B------:R-:W-:Y:S04]  /*42c0*/  USEL UR10, UR6, UR4, !UP4 ;  /* 0x00000004060a7287 */ /* 0x000fe8000e000000 */
[----:B------:R-:W-:Y:S01]  /*42d0*/  UIADD3 UR11, UPT, UPT, -UR10, URZ, URZ ;  /* 0x000000ff0a0b7290 */ /* 0x000fe2000fffe1ff */
[----:B------:R-:W-:Y:S02]  /*42e0*/  @!UP0 UMOV UR4, UR9 ;  /* 0x0000000900048c82 */ /* 0x000fe40008000000 */
[----:B------:R-:W-:Y:S02]  /*42f0*/  @!UP0 USHF.R.U32.HI UR4, URZ, UR23, UR4 ;  /* 0x00000017ff048299 */ /* 0x000fe40008011604 */
[----:B------:R-:W-:Y:S02]  /*4300*/  UIMAD UR8, UR42, UR11, UR6 ;  /* 0x0000000b2a0872a4 */ /* 0x000fe4000f8e0206 */
[----:B------:R-:W-:Y:S04]  /*4310*/  @!UP0 USEL UR4, UR5, UR4, !UP4 ;  /* 0x0000000405048287 */ /* 0x000fe8000e000000 */
[----:B------:R-:W-:Y:S02]  /*4320*/  @!UP0 UIMAD UR8, UR7, UR8, UR4 ;  /* 0x00000008070882a4 */ /* 0x000fe4000f8e0204 */
[----:B------:R-:W-:Y:S02]  /*4330*/  @!UP0 UIADD3 UR9, UPT, UPT, UR10, -UR4, URZ ;  /* 0x800000040a098290 */ /* 0x000fe4000fffe0ff */
[----:B------:R-:W-:Y:S02]  /*4340*/  UIADD3 UR4, UPT, UPT, -UR5, URZ, URZ ;  /* 0x000000ff05047290 */ /* 0x000fe4000fffe1ff */
[----:B------:R-:W-:Y:S02]  /*4350*/  UIADD3 UR7, UPT, UPT, -UR6, URZ, URZ ;  /* 0x000000ff06077290 */ /* 0x000fe4000fffe1ff */
[----:B------:R-:W-:Y:S02]  /*4360*/  @!UP0 UIMAD UR6, UR9, UR42, UR5 ;  /* 0x0000002a090682a4 */ /* 0x000fe4000f8e0205 */
[----:B------:R-:W-:Y:S02]  /*4370*/  UIMAD UR14, UR15, UR4, UR14 ;  /* 0x000000040f0e72a4 */ /* 0x000fe4000f8e020e */
[----:B------:R-:W-:Y:S01]  /*4380*/  UIMAD UR13, UR46, UR7, UR13 ;  /* 0x000000072e0d72a4 */ /* 0x000fe2000f8e020d */
[----:B------:R-:W-:Y:S02]  /*4390*/  @!UP0 UMOV UR5, UR8 ;  /* 0x0000000800058c82 */ /* 0x000fe40008000000 */
[----:B------:R-:W-:Y:S02]  /*43a0*/  UIMAD UR14, UR5, UR15, UR14 ;  /* 0x0000000f050e72a4 */ /* 0x000fe4000f8e020e */
[----:B------:R-:W-:Y:S11]  /*43b0*/  UIMAD UR13, UR6, UR46, UR13 ;  /* 0x0000002e060d72a4 */ /* 0x000ff6000f8e020d */
[----:B------:R-:W-:Y:S01]  /*43c0*/  @!UPT UIADD3 URZ, UPT, UPT, URZ, URZ, URZ ;  /* 0x000000fffffff290 */ /* 0x000fe2000fffe0ff */
.L_x_75:
[----:B------:R-:W3:Y:S01]  /*43d0*/  @!UP2 LDCU.128 UR8, c[0x0][0xb10] ;  /* 0x00016200ff08a7ac */ /* 0x000ee20008000c00 */
[C---:B------:R-:W-:Y:S02]  /*43e0*/  ISETP.NE.U32.AND P1, PT, R4.reuse, RZ, PT ;  /* 0x000000ff0400720c */ /* 0x040fe40003f25070 */
[----:B------:R-:W-:Y:S02]  /*43f0*/  ISETP.NE.U32.AND P0, PT, R4, RZ, PT ;  /* 0x000000ff0400720c */ /* 0x000fe40003f05070 */
[C---:B------:R-:W-:Y:S02]  /*4400*/  ISETP.NE.AND.EX P1, PT, R5.reuse, RZ, PT, P1 ;  /* 0x000000ff0500720c */ /* 0x040fe40003f25310 */
[----:B------:R-:W-:Y:S01]  /*4410*/  ISETP.NE.AND.EX P0, PT, R5, RZ, PT, P0 ;  /* 0x000000ff0500720c */ /* 0x000fe20003f05300 */
[----:B------:R-:W4:Y:S01]  /*4420*/  @!UP2 LDCU UR5, c[0x0][0xb0c] ;  /* 0x00016180ff05a7ac */ /* 0x000f220008000800 */
[----:B------:R-:W-:Y:S01]  /*4430*/  SHF.L.U32 R9, R15, 0x1f, RZ ;  /* 0x0000001f0f097819 */ /* 0x000fe200000006ff */
[----:B------:R-:W-:Y:S02]  /*4440*/  USHF.L.U32 UR35, UR16, 0x6, URZ ;  /* 0x0000000610237899 */ /* 0x000fe400080006ff */
[----:B------:R-:W-:Y:S02]  /*4450*/  USHF.L.U32 UR34, UR20, 0x7, URZ ;  /* 0x0000000714227899 */ /* 0x000fe400080006ff */
[----:B---3--:R-:W-:Y:S07]  /*4460*/  UIMAD.WIDE.U32 UR6, UR14, UR8, URZ ;  /* 0x000000080e0672a5 */ /* 0x008fee000f8e00ff */
[----:B------:R-:W-:Y:S01]  /*4470*/  @!UP2 UMOV UR4, UR7 ;  /* 0x000000070004ac82 */ /* 0x000fe20008000000 */
[----:B----4-:R-:W-:Y:S02]  /*4480*/  @!UP2 UISETP.NE.AND UP0, UPT, UR5, 0x1, UPT ;  /* 0x000000010500a88c */ /* 0x010fe4000bf05270 */
[----:B------:R-:W-:Y:S02]  /*4490*/  @!UP2 USHF.R.U32.HI UR4, URZ, UR9, UR4 ;  /* 0x00000009ff04a299 */ /* 0x000fe40008011604 */
[----:B------:R-:W-:Y:S02]  /*44a0*/  UIMAD.WIDE.U32 UR6, UR13, UR11, URZ ;  /* 0x0000000b0d0672a5 */ /* 0x000fe4000f8e00ff */
[----:B------:R-:W-:Y:S02]  /*44b0*/  @!UP2 USEL UR8, UR14, UR4, !UP0 ;  /* 0x000000040e08a287 */ /* 0x000fe4000c000000 */
[----:B------:R-:W-:Y:S03]  /*44c0*/  @!UP2 UISETP.NE.AND UP0, UPT, UR10, 0x1, UPT ;  /* 0x000000010a00a88c */ /* 0x000fe6000bf05270 */
[----:B------:R-:W-:Y:S02]  /*44d0*/  @!UP2 UMOV UR6, UR7 ;  /* 0x000000070006ac82 */ /* 0x000fe40008000000 */
[----:B------:R-:W3:Y:S02]  /*44e0*/  @!UP2 LDCU UR4, c[0x0][0xb20] ;  /* 0x00016400ff04a7ac */ /* 0x000ee40008000800 */
[----:B---3--:R-:W-:Y:S04]  /*44f0*/  @!UP2 USHF.R.U32.HI UR6, URZ, UR4, UR6 ;  /* 0x00000004ff06a299 */ /* 0x008fe80008011606 */
[----:B------:R-:W-:Y:S04]  /*4500*/  @!UP2 USEL UR6, UR13, UR6, !UP0 ;  /* 0x000000060d06a287 */ /* 0x000fe8000c000000 */
[----:B------:R-:W-:Y:S02]  /*4510*/  @!UP2 UIADD3 UR4, UPT, UPT, -UR8, UR6, URZ ;  /* 0x000000060804a290 */ /* 0x000fe4000fffe1ff */
[----:B------:R-:W-:Y:S02]  /*4520*/  @!UP2 UIADD3 UR6, UPT, UPT, UR8, -UR6, URZ ;  /* 0x800000060806a290 */ /* 0x000fe4000fffe0ff */
[----:B------:R-:W-:Y:S02]  /*4530*/  @!UP2 UIMAD UR14, UR4, UR5, UR14 ;  /* 0x00000005040ea2a4 */ /* 0x000fe4000f8e020e */
[----:B------:R-:W-:Y:S01]  /*4540*/  @!UP2 UIMAD UR13, UR6, UR10, UR13 ;  /* 0x0000000a060da2a4 */ /* 0x000fe2000f8e020d */
[----:B------:R-:W-:Y:S11]  /*4550*/  BRA.U UP3, `(.L_x_76) ;  /* 0x0000000103107547 */ /* 0x000ff6000b800000 */
[----:B------:R-:W-:Y:S04]  /*4560*/  MOV R6, UR48 ;  /* 0x0000003000067c02 */ /* 0x000fe80008000f00 */
[----:B------:R-:W-:Y:S04]  /*4570*/  SHF.L.U32 R6, R6, 0x1f, RZ ;  /* 0x0000001f06067819 */ /* 0x000fe800000006ff */
[----:B------:R-:W3:Y:S02]  /*4580*/  SYNCS.PHASECHK.TRANS64.TRYWAIT P2, [UR21+0x78], R6 ;  /* 0x00007806ff0075a7 */ /* 0x000ee40008041115 */
[----:B---3--:R-:W-:Y:S05]  /*4590*/  @!P2 BRA `(.L_x_77) ;  /* 0x00000044003ca947 */ /* 0x008fea0003800000 */
.L_x_76:
[----:B------:R-:W-:Y:S05]  /*45a0*/  @!P1 BRA `(.L_x_78) ;  /* 0x0000000000309947 */ /* 0x000fea0003800000 */
[----:B------:R-:W-:Y:S01]  /*45b0*/  ISETP.NE.U32.AND P1, PT, R2, RZ, PT ;  /* 0x000000ff0200720c */ /* 0x000fe20003f25070 */
[----:B------:R-:W3:Y:S01]  /*45c0*/  LDCU.64 UR4, c[0x0][0x358] ;  /* 0x00006b00ff0477ac */ /* 0x000ee20008000a00 */
[----:B------:R-:W-:Y:S02]  /*45d0*/  IMAD.MOV.U32 R45, RZ, RZ, 0x1 ;  /* 0x00000001ff2d7424 */ /* 0x000fe400078e00ff */
[----:B------:R-:W-:Y:S11]  /*45e0*/  ISETP.NE.AND.EX P1, PT, R3, RZ, PT, P1 ;  /* 0x000000ff0300720c */ /* 0x000ff60003f25310 */
[----:B------:R-:W-:Y:S02]  /*45f0*/  @!UPT UIADD3 URZ, UPT, UPT, URZ, URZ, URZ ;  /* 0x000000fffffff290 */ /* 0x000fe4000fffe0ff */
[----:B------:R-:W4:Y:S01]  /*4600*/  @P1 LDC.64 R10, c[0x0][0x888] ;  /* 0x00022200ff0a1b82 */ /* 0x000f220000000a00 */
[----:B--2---:R-:W-:Y:S04]  /*4610*/  @P1 IMAD R0, R4, UR36, RZ ;  /* 0x0000002404001c24 */ /* 0x004fe8000f8e02ff */
[----:B----4-:R-:W-:Y:S04]  /*4620*/  @P1 IMAD.WIDE R10, R0, 0x4, R10 ;  /* 0x00000004000a1825 */ /* 0x010fe800078e020a */
[----:B------:R-:W-:Y:S01]  /*4630*/  HFMA2 R0, -RZ, RZ, 0, 5.9604644775390625e-08 ;  /* 0x00000001ff007431 */ /* 0x000fe200000001ff */
[----:B---3-5:R3:W5:Y:S04]  /*4640*/  @P1 LDG.E R27, desc[UR4][R10.64] ;  /* 0x000000040a1b1981 */ /* 0x028768000c1e1900 */
[----:B------:R-:W-:Y:S01]  /*4650*/  @!P1 PRMT R45, R0, 0x7610, R45 ;  /* 0x00007610002d9816 */ /* 0x000fe2000000002d */
[----:B---3--:R-:W4:Y:S06]  /*4660*/  @!P1 LDC R27, c[0x0][0x880] ;  /* 0x00022000ff1b9b82 */ /* 0x008f2c0000000800 */
.L_x_78:
[----:B----45:R-:W-:Y:S01]  /*4670*/  @!P0 FSETP.EQ.AND P1, PT, R27, RZ, PT ;  /* 0x000000ff1b00820b */ /* 0x030fe20003f22000 */
[----:B------:R-:W-:Y:S01]  /*4680*/  @!UPT UIADD3 URZ, UPT, UPT, URZ, URZ, URZ ;  /* 0x000000fffffff290 */ /* 0x000fe2000fffe0ff */
[----:B------:R-:W-:Y:S11]  /*4690*/  @!P0 BRA `(.L_x_79) ;  /* 0x0000000000188947 */ /* 0x000ff60003800000 */
[----:B------:R-:W-:Y:S02]  /*46a0*/  LOP3.LUT P0, RZ, R45, 0xff, RZ, 0xc0, !PT ;  /* 0x000000ff2dff7812 */ /* 0x000fe4000780c0ff */
[----:B------:R-:W-:Y:S04]  /*46b0*/  ISETP.NE.U32.AND P1, PT, R2, RZ, PT ;  /* 0x000000ff0200720c */ /* 0x000fe80003f25070 */
[----:B------:R-:W-:Y:S04]  /*46c0*/  ISETP.NE.AND.EX P1, PT, R3, RZ, PT, P1 ;  /* 0x000000ff0300720c */ /* 0x000fe80003f25310 */
[----:B------:R-:W-:Y:S03]  /*46d0*/  PLOP3.LUT P1, PT, P1, PT, PT, 0x8, 0x80 ;  /* 0x000000000080781c */ /* 0x000fe60000f2e170 */
[----:B------:R-:W-:Y:S11]  /*46e0*/  @P0 FSETP.EQ.AND P1, PT, R27, RZ, PT ;  /* 0x000000ff1b00020b */ /* 0x000ff60003f22000 */
[----:B------:R-:W-:Y:S02]  /*46f0*/  @!UPT UIADD3 URZ, UPT, UPT, URZ, URZ, URZ ;  /* 0x000000fffffff290 */ /* 0x000fe4000fffe0ff */
.L_x_79:
[----:B------:R-:W3:Y:S01]  /*4700*/  SYNCS.PHASECHK.TRANS64.TRYWAIT P2, [UR21+0x50], R9 ;  /* 0x00005009ff0075a7 */ /* 0x000ee20008041115 */
[----:B------:R-:W-:Y:S04]  /*4710*/  ELECT P0, URZ, PT ;  /* 0x0000000000ff782f */ /* 0x000fe80003800000 */
[----:B------:R-:W-:Y:S11]  /*4720*/  PLOP3.LUT P1, PT, P1, P0, PT, 0xf2, 0x2f ;  /* 0x00000000002f781c */ /* 0x000ff60000f21e72 */
[----:B------:R-:W-:Y:S02]  /*4730*/  @!UPT UIADD3 URZ, UPT, UPT, URZ, URZ, URZ ;  /* 0x000000fffffff290 */ /* 0x000fe4000fffe0ff */
[----:B------:R-:W-:Y:S05]  /*4740*/  @!P1 IADD3 R8, P0, PT, R16, 0x580, RZ ;  /* 0x0000058010089810 */ /* 0x000fea0007f1e0ff */
[----:B--2---:R-:W-:Y:S01]  /*4750*/  @!P1 IMAD.X R6, RZ, RZ, R17, P0 ;  /* 0x000000ffff069224 */ /* 0x004fe200000e0611 */
[----:B---3--:R-:W-:Y:S07]  /*4760*/  @!P2 BRA `(.L_x_80) ;  /* 0x0000004000e0a947 */ /* 0x008fee0003800000 */
.L_x_165:
[----:B------:R-:W-:Y:S01]  /*4770*/  @!P1 R2UR UR5, R8 ;  /* 0x00000000080592ca */ /* 0x000fe200000e0000 */
[----:B------:R-:W-:Y:S01]  /*4780*/  VOTEU.ALL UP0, P1 ;  /* 0x0000000000ff7886 */ /* 0x000fe20000800000 */
[----:B------:R-:W-:Y:S01]  /*4790*/  @!P1 R2UR UR4, R6 ;  /* 0x00000000060492ca */ /* 0x000fe200000e0000 */
[----:B--2---:R-:W-:Y:S01]  /*47a0*/  @!P1 IMAD.MOV.U32 R0, RZ, RZ, 0x1000 ;  /* 0x00001000ff009424 */ /* 0x004fe200078e00ff */
[----:B------:R-:W-:Y:S01]  /*47b0*/  UMOV UR6, 0x0 ;  /* 0x0000000000067882 */ /* 0x000fe20000000000 */
[----:B------:R-:W-:Y:S01]  /*47c0*/  UMOV UR7, 0x10000000 ;  /* 0x1000000000077882 */ /* 0x000fe20000000000 */
[----:B------:R-:W-:Y:S01]  /*47d0*/  @!UP0 UIADD3 UR32, UPT, UPT, UR21, 0x200, URZ ;  /* 0x0000020015208890 */ /* 0x000fe2000fffe0ff */
[----:B------:R-:W-:Y:S01]  /*47e0*/  @!P1 IADD3 R8, P0, PT, R16, 0x580, RZ ;  /* 0x0000058010089810 */ /* 0x000fe20007f1e0ff */
[----:B------:R-:W-:Y:S04]  /*47f0*/  VOTEU.ALL UP0, P1 ;  /* 0x0000000000ff7886 */ /* 0x000fe80000800000 */
[----:B------:R-:W-:Y:S02]  /*4800*/  @!P1 IMAD.X R6, RZ, RZ, R17, P0 ;  /* 0x000000ffff069224 */ /* 0x000fe400000e0611 */
[----:B------:R-:W-:Y:S02]  /*4810*/  IMAD.U32 R10, RZ, RZ, UR5 ;  /* 0x00000005ff0a7e24 */ /* 0x000fe4000f8e00ff */
[----:B------:R-:W-:Y:S03]  /*4820*/  IMAD.U32 R11, RZ, RZ, UR4 ;  /* 0x00000004ff0b7e24 */ /* 0x000fe6000f8e00ff */
[----:B------:R-:W-:Y:S02]  /*4830*/  @!P1 R2UR UR4, R10 ;  /* 0x000000000a0492ca */ /* 0x000fe400000e0000 */
[----:B------:R-:W-:Y:S11]  /*4840*/  @!P1 R2UR UR5, R11 ;  /* 0x000000000b0592ca */ /* 0x000ff600000e0000 */
[----:B------:R-:W-:Y:S02]  /*4850*/  @!UPT UIADD3 URZ, UPT, UPT, URZ, URZ, URZ ;  /* 0x000000fffffff290 */ /* 0x000fe4000fffe0ff */
[----:B------:R2:W-:Y:S01]  /*4860*/  @!UP0 UTMALDG.3D [UR32], [UR4], desc[UR6] ;  /* 0x00000620040085b4 */ /* 0x0005e20008011000 */
[----:B------:R2:W-:Y:S01]  /*4870*/  @!P1 SYNCS.ARRIVE.TRANS64.RED.A0TR RZ, [UR21+0x30], R0 ;  /* 0x00003000ffff99a7 */ /* 0x0005e20008300415 */
[----:B------:R-:W-:Y:S01]  /*4880*/  SYNCS.ARRIVE.TRANS64.RED.A1T0 RZ, [UR40], RZ ;  /* 0x000000ffffff79a7 */ /* 0x000fe20008100428 */
[----:B------:R-:W3:Y:S02]  /*4890*/  SYNCS.PHASECHK.TRANS64.TRYWAIT P2, [UR21+0x58], R9 ;  /* 0x00005809ff0075a7 */ /* 0x000ee40008041115 */
[----:B--23--:R-:W-:Y:S05]  /*48a0*/  @!P2 BRA `(.L_x_81) ;  /* 0x0000004000a8a947 */ /* 0x00cfea0003800000 */
.L_x_167:
        /* <DEDUP_REMOVED lines=8> */
[----:B------:R-:W-:Y:S01]  /*4930*/  @!UP0 UIADD3 UR24, UPT, UPT, UR21, 0x1200, URZ ;  /* 0x0000120015188890 */ /* 0x000fe2000fffe0ff */
[----:B------:R-:W-:Y:S01]  /*4940*/  VOTEU.ALL UP0, P1 ;  /* 0x0000000000ff7886 */ /* 0x000fe20000800000 */
[----:B------:R-:W-:Y:S01]  /*4950*/  UMOV UR27, UR35 ;  /* 0x00000023001b7c82 */ /* 0x000fe20008000000 */
[----:B------:R-:W-:Y:S02]  /*4960*/  UMOV UR28, UR36 ;  /* 0x00000024001c7c82 */ /* 0x000fe40008000000 */
[----:B------:R-:W-:Y:S02]  /*4970*/  IMAD.U32 R10, RZ, RZ, UR5 ;  /* 0x00000005ff0a7e24 */ /* 0x000fe4000f8e00ff */
[----:B------:R-:W-:Y:S02]  /*4980*/  IMAD.U32 R11, RZ, RZ, UR4 ;  /* 0x00000004ff0b7e24 */ /* 0x000fe4000f8e00ff */
[----:B------:R-:W-:Y:S01]  /*4990*/  @!P1 IMAD.X R6, RZ, RZ, R17, P0 ;  /* 0x000000ffff069224 */ /* 0x000fe200000e0611 */
        /* <DEDUP_REMOVED lines=8> */
.L_x_169:
[----:B------:R-:W-:Y:S01]  /*4a20*/  @!P1 R2UR UR5, R8 ;  /* 0x00000000080592ca */ /* 0x000fe200000e0000 */
[----:B------:R-:W-:Y:S01]  /*4a30*/  VOTEU.ALL UP0, P1 ;  /* 0x0000000000ff7886 */ /* 0x000fe20000800000 */
[----:B------:R-:W-:Y:S01]  /*4a40*/  @!P1 R2UR UR4, R6 ;  /* 0x00000000060492ca */ /* 0x000fe200000e0000 */
[----:B--2---:R-:W-:Y:S01]  /*4a50*/  @!P1 IMAD.MOV.U32 R0, RZ, RZ, 0x1000 ;  /* 0x00001000ff009424 */ /* 0x004fe200078e00ff */
[----:B------:R-:W-:Y:S01]  /*4a60*/  UMOV UR6, 0x0 ;  /* 0x0000000000067882 */ /* 0x000fe20000000000 */
[----:B------:R-:W-:Y:S01]  /*4a70*/  UMOV UR7, 0x10000000 ;  /* 0x1000000000077882 */ /* 0x000fe20000000000 */
[----:B------:R-:W-:Y:S01]  /*4a80*/  @!UP0 UIADD3 UR18, UPT, UPT, UR34, 0x40, URZ ;  /* 0x0000004022128890 */ /* 0x000fe2000fffe0ff */
[----:B------:R-:W-:Y:S01]  /*4a90*/  VIADD R14, R14, 0x1 ;  /* 0x000000010e0e7836 */ /* 0x000fe20000000000 */
[----:B------:R-:W-:Y:S01]  /*4aa0*/  @!UP0 UIADD3 UR16, UPT, UPT, UR21, 0x2200, URZ ;  /* 0x0000220015108890 */ /* 0x000fe2000fffe0ff */
[----:B------:R-:W-:Y:S01]  /*4ab0*/  VOTEU.ALL UP0, P1 ;  /* 0x0000000000ff7886 */ /* 0x000fe20000800000 */
[----:B------:R-:W-:Y:S01]  /*4ac0*/  UMOV UR19, UR35 ;  /* 0x0000002300137c82 */ /* 0x000fe20008000000 */
[----:B------:R-:W-:Y:S02]  /*4ad0*/  UMOV UR20, UR36 ;  /* 0x0000002400147c82 */ /* 0x000fe40008000000 */
        /* <DEDUP_REMOVED lines=10> */
.L_x_171:
[----:B------:R-:W-:Y:S01]  /*4b80*/  @!P1 IADD3 R6, P0, PT, R16, 0x580, RZ ;  /* 0x0000058010069810 */ /* 0x000fe20007f1e0ff */
[----:B------:R-:W-:Y:S01]  /*4b90*/  VOTEU.ALL UP0, P1 ;  /* 0x0000000000ff7886 */ /* 0x000fe20000800000 */
[----:B------:R-:W-:Y:S01]  /*4ba0*/  UMOV UR6, 0x0 ;  /* 0x0000000000067882 */ /* 0x000fe20000000000 */
[----:B------:R-:W-:Y:S01]  /*4bb0*/  UMOV UR7, 0x10000000 ;  /* 0x1000000000077882 */ /* 0x000fe20000000000 */
[----:B------:R-:W-:Y:S01]  /*4bc0*/  @!P1 R2UR UR5, R6 ;  /* 0x00000000060592ca */ /* 0x000fe200000e0000 */
[----:B--2---:R-:W-:Y:S01]  /*4bd0*/  @!P1 IMAD.X R0, RZ, RZ, R17, P0 ;  /* 0x000000ffff009224 */ /* 0x004fe200000e0611 */
[----:B------:R-:W-:Y:S01]  /*4be0*/  @!UP0 UIADD3 UR10, UPT, UPT, UR34, 0x60, URZ ;  /* 0x00000060220a8890 */ /* 0x000fe2000fffe0ff */
[----:B------:R-:W-:Y:S01]  /*4bf0*/  R2UR UR18, R47 ;  /* 0x000000002f1272ca */ /* 0x000fe200000e0000 */
[----:B------:R-:W-:Y:S01]  /*4c00*/  @!UP0 UIADD3 UR8, UPT, UPT, UR21, 0x3200, URZ ;  /* 0x0000320015088890 */ /* 0x000fe2000fffe0ff */
[----:B------:R-:W-:Y:S01]  /*4c10*/  R2UR UR16, R48 ;  /* 0x00000000301072ca */ /* 0x000fe200000e0000 */
[----:B------:R-:W-:Y:S01]  /*4c20*/  @!UP0 UIADD3 UR9, UPT, UPT, UR21, 0x48, URZ ;  /* 0x0000004815098890 */ /* 0x000fe2000fffe0ff */
[----:B------:R-:W-:Y:S01]  /*4c30*/  @!P1 R2UR UR4, R0 ;  /* 0x00000000000492ca */ /* 0x000fe200000e0000 */
[----:B------:R-:W-:Y:S01]  /*4c40*/  VOTEU.ALL UP0, P1 ;  /* 0x0000000000ff7886 */ /* 0x000fe20000800000 */
[----:B------:R-:W-:Y:S01]  /*4c50*/  UMOV UR11, UR35 ;  /* 0x00000023000b7c82 */ /* 0x000fe20008000000 */
[----:B------:R-:W-:Y:S01]  /*4c60*/  UMOV UR12, UR36 ;  /* 0x00000024000c7c82 */ /* 0x000fe20008000000 */
[C---:B------:R-:W-:Y:S01]  /*4c70*/  ISETP.NE.AND P0, PT, R14.reuse, 0x2, PT ;  /* 0x000000020e00780c */ /* 0x040fe20003f05270 */
[----:B------:R-:W-:Y:S01]  /*4c80*/  UPLOP3.LUT UP3, UPT, UPT, UPT, UPT, 0x80, 0x8 ;  /* 0x000000000008789c */ /* 0x000fe20003f6f070 */
[----:B------:R-:W-:Y:S01]  /*4c90*/  IMAD.U32 R8, RZ, RZ, UR5 ;  /* 0x00000005ff087e24 */ /* 0x000fe2000f8e00ff */
[----:B------:R-:W-:Y:S01]  /*4ca0*/  LOP3.LUT R15, R15, 0x1, RZ, 0x3c, !PT ;  /* 0x000000010f0f7812 */ /* 0x000fe200078e3cff */
[----:B------:R-:W-:Y:S01]  /*4cb0*/  UMOV UR36, UR29 ;  /* 0x0000001d00247c82 */ /* 0x000fe20008000000 */
[----:B------:R-:W-:Y:S01]  /*4cc0*/  SEL R0, RZ, 0x1, P0 ;  /* 0x00000001ff007807 */ /* 0x000fe20000000000 */
[----:B------:R-:W-:Y:S01]  /*4cd0*/  UIADD3 UR20, UPT, UPT, UR13, UR18, URZ ;  /* 0x000000120d147290 */ /* 0x000fe2000fffe0ff */
[----:B------:R-:W-:Y:S01]  /*4ce0*/  SEL R14, R14, RZ, P0 ;  /* 0x000000ff0e0e7207 */ /* 0x000fe20000000000 */
[----:B------:R-:W-:Y:S01]  /*4cf0*/  UIADD3 UR16, UPT, UPT, UR14, UR16, URZ ;  /* 0x000000100e107290 */ /* 0x000fe2000fffe0ff */
[----:B------:R-:W-:Y:S01]  /*4d00*/  IMAD.U32 R9, RZ, RZ, UR4 ;  /* 0x00000004ff097e24 */ /* 0x000fe2000f8e00ff */
[----:B------:R-:W-:Y:S02]  /*4d10*/  @!P1 R2UR UR4, R8 ;  /* 0x00000000080492ca */ /* 0x000fe400000e0000 */
[----:B------:R-:W-:Y:S02]  /*4d20*/  LOP3.LUT R13, R13, R0, RZ, 0x3c, !PT ;  /* 0x000000000d0d7212 */ /* 0x000fe400078e3cff */
[----:B------:R-:W-:Y:S11]  /*4d30*/  @!P1 R2UR UR5, R9 ;  /* 0x00000000090592ca */ /* 0x000ff600000e0000 */
[----:B------:R-:W-:Y:S02]  /*4d40*/  @!UPT UIADD3 URZ, UPT, UPT, URZ, URZ, URZ ;  /* 0x000000fffffff290 */ /* 0x000fe4000fffe0ff */
[----:B------:R2:W-:Y:S01]  /*4d50*/  @!UP0 UTMALDG.3D [UR8], [UR4], desc[UR6] ;  /* 0x00000608040085b4 */ /* 0x0005e20008011000 */
[----:B------:R2:W-:Y:S01]  /*4d60*/  @!P1 SYNCS.ARRIVE.TRANS64.RED.A0TR RZ, [UR21+0x48], R7 ;  /* 0x00004807ffff99a7 */ /* 0x0005e20008300415 */
[----:B------:R-:W-:Y:S01]  /*4d70*/  SYNCS.ARRIVE.TRANS64.RED.A1T0 RZ, [UR37], RZ ;  /* 0x000000ffffff79a7 */ /* 0x000fe20008100425 */
[----:B------:R-:W-:Y:S05]  /*4d80*/  BRA.U UP1, `(.L_x_84) ;  /* 0xfffffff101707547 */ /* 0x000fea000b83ffff */
[----:B------:R-:W-:-:S04]  /*4d90*/  SHF.L.U32 R2, R15, 0x1f, RZ ;  /* 0x0000001f0f027819 */ /* 0x000fc800000006ff */
[----:B------:R-:W3:Y:S02]  /*4da0*/  SYNCS.PHASECHK.TRANS64.TRYWAIT P0, [UR21+0x50], R2 ;  /* 0x00005002ff0075a7 */ /* 0x000ee40008001115 */
[----:B---3--:R-:W-:Y:S05]  /*4db0*/  @!P0 BRA `(.L_x_85) ;  /* 0x0000003c00ac8947 */ /* 0x008fea0003800000 */
.L_x_173:
[----:B------:R-:W4:Y:S02]  /*4dc0*/  SYNCS.PHASECHK.TRANS64.TRYWAIT P0, [UR21+0x58], R2 ;  /* 0x00005802ff0075a7 */ /* 0x000f240008001115 */
[----:B----4-:R-:W-:Y:S05]  /*4dd0*/  @!P0 BRA `(.L_x_86) ;  /* 0x0000003c00bc8947 */ /* 0x010fea0003800000 */
.L_x_175:
[----:B------:R-:W4:Y:S02]  /*4de0*/  SYNCS.PHASECHK.TRANS64.TRYWAIT P0, [UR21+0x60], R2 ;  /* 0x00006002ff0075a7 */ /* 0x000f240008001115 */
[----:B----4-:R-:W-:Y:S05]  /*4df0*/  @!P0 BRA `(.L_x_87) ;  /* 0x0000003c00cc8947 */ /* 0x010fea0003800000 */
.L_x_177:
[----:B---3--:R-:W-:-:S07]  /*4e00*/  MOV R0, UR21 ;  /* 0x0000001500007c02 */ /* 0x008fce0008000f00 */
.L_x_88:
[----:B---3--:R-:W-:-:S04]  /*4e10*/  SHF.L.U32 R2, R15, 0x1f, RZ ;  /* 0x0000001f0f027819 */ /* 0x008fc800000006ff */
[----:B------:R3:W4:Y:S03]  /*4e20*/  SYNCS.PHASECHK.TRANS64.TRYWAIT P0, [R0+URZ+0x68], R2 ;  /* 0x00006802000075a7 */ /* 0x00072600080011ff */
[----:B----4-:R-:W-:Y:S05]  /*4e30*/  @!P0 NANOSLEEP.SYNCS 0x989680 ;  /* 0x009896800000895d */ /* 0x010fea0003900000 */
[----:B------:R-:W4:Y:S02]  /*4e40*/  @!P0 SYNCS.PHASECHK.TRANS64 P0, [R0+URZ+0x68], R2 ;  /* 0x00006802000085a7 */ /* 0x000f2400080010ff */
[----:B-12-4-:R-:W-:Y:S05]  /*4e50*/  @P0 EXIT ;  /* 0x000000000000094d */ /* 0x016fea0003800000 */
[----:B------:R-:W-:Y:S05]  /*4e60*/  BRA `(.L_x_88) ;  /* 0xfffffffc00e87947 */ /* 0x000fea000383ffff */
.L_x_73:
[----:B------:R-:W-:-:S06]  /*4e70*/  UISETP.GE.AND UP0, UPT, UR17, 0x4, UPT ;  /* 0x000000041100788c */ /* 0x000fcc000bf06270 */
[----:B------:R-:W-:-:S13]  /*4e80*/  PLOP3.LUT P0, PT, PT, PT, UP0, 0x80, 0x8 ;  /* 0x000000000008781c */ /* 0x000fda0003f0f008 */
[----:B------:R-:W-:Y:S05]  /*4e90*/  @!P0 EXIT ;  /* 0x000000000000894d */ /* 0x000fea0003800000 */
[----:B------:R-:W1:Y:S08]  /*4ea0*/  S2UR UR4, SR_CgaCtaId ;  /* 0x00000000000479c3 */ /* 0x000e700000008800 */
[----:B------:R-:W-:Y:S01]  /*4eb0*/  BAR.SYNC.DEFER_BLOCKING 0x6, 0xa0 ;  /* 0x0182800000007b1d */ /* 0x000fe20000010000 */
[C---:B------:R-:W-:Y:S01]  /*4ec0*/  IMAD.SHL.U32 R3, R57.reuse, 0x20, RZ ;  /* 0x0000002039037824 */ /* 0x040fe200078e00ff */
[----:B------:R-:W-:Y:S01]  /*4ed0*/  SHF.R.U32.HI R4, RZ, 0x1, R57 ;  /* 0x00000001ff047819 */ /* 0x000fe20000011639 */
[C---:B------:R-:W-:Y:S01]  /*4ee0*/  IMAD.SHL.U32 R2, R57.reuse, 0x10, RZ ;  /* 0x0000001039027824 */ /* 0x040fe200078e00ff */
[C---:B------:R-:W-:Y:S01]  /*4ef0*/  LOP3.LUT P0, RZ, R57.reuse, 0x4, RZ, 0xc0, !PT ;  /* 0x0000000439ff7812 */ /* 0x040fe2000780c0ff */
[----:B------:R-:W-:Y:S01]  /*4f00*/  IMAD.U32 R23, R57, 0x10000, RZ ;  /* 0x0001000039177824 */ /* 0x000fe200078e00ff */
[----:B------:R-:W-:-:S02]  /*4f10*/  UMOV UR44, 0x400 ;  /* 0x00000400002c7882 */ /* 0x000fc40000000000 */
[----:B------:R-:W2:Y:S01]  /*4f20*/  LDC.64 R42, c[0x0][0x8b0] ;  /* 0x00022c00ff2a7b82 */ /* 0x000ea20000000a00 */
[----:B------:R-:W-:Y:S01]  /*4f30*/  LOP3.LUT R5, R3, 0xc0, RZ, 0xc0, !PT ;  /* 0x000000c003057812 */ /* 0x000fe200078ec0ff */
[----:B------:R-:W-:Y:S01]  /*4f40*/  IMAD.SHL.U32 R44, R57, 0x4, RZ ;  /* 0x00000004392c7824 */ /* 0x000fe200078e00ff */
[----:B------:R-:W-:Y:S01]  /*4f50*/  LOP3.LUT R2, R2, 0x600, RZ, 0xc0, !PT ;  /* 0x0000060002027812 */ /* 0x000fe200078ec0ff */
[----:B------:R-:W-:Y:S01]  /*4f60*/  IMAD.MOV.U32 R56, RZ, RZ, 0x20 ;  /* 0x00000020ff387424 */ /* 0x000fe200078e00ff */
[----:B------:R-:W-:Y:S01]  /*4f70*/  LOP3.LUT R4, R5, 0x8, R4, 0xf8, !PT ;  /* 0x0000000805047812 */ /* 0x000fe200078ef804 */
[----:B------:R-:W-:Y:S01]  /*4f80*/  IMAD.MOV.U32 R55, RZ, RZ, 0x1 ;  /* 0x00000001ff377424 */ /* 0x000fe200078e00ff */
[--C-:B------:R-:W-:Y:S01]  /*4f90*/  LOP3.LUT R2, R2, 0x20, R3.reuse, 0xf8, !PT ;  /* 0x0000002002027812 */ /* 0x100fe200078ef803 */
[----:B------:R-:W3:Y:S01]  /*4fa0*/  LDC.64 R40, c[0x0][0x8a8] ;  /* 0x00022a00ff287b82 */ /* 0x000ee20000000a00 */
[----:B------:R-:W-:Y:S01]  /*4fb0*/  LOP3.LUT R23, R23, 0x600000, RZ, 0xc0, !PT ;  /* 0x0060000017177812 */ /* 0x000fe200078ec0ff */
[----:B------:R-:W-:Y:S01]  /*4fc0*/  IMAD.MOV.U32 R22, RZ, RZ, RZ ;  /* 0x000000ffff167224 */ /* 0x000fe200078e00ff */
[----:B------:R-:W-:Y:S01]  /*4fd0*/  LOP3.LUT R44, R4, 0x18, R44, 0x78, !PT ;  /* 0x00000018042c7812 */ /* 0x000fe200078e782c */
[----:B------:R-:W-:Y:S01]  /*4fe0*/  IMAD.MOV.U32 R54, RZ, RZ, RZ ;  /* 0x000000ffff367224 */ /* 0x000fe200078e00ff */
[----:B------:R-:W-:-:S02]  /*4ff0*/  LOP3.LUT R2, R2, 0x100, R3, 0xf8, !PT ;  /* 0x0000010002027812 */ /* 0x000fc400078ef803 */
[----:B------:R-:W-:Y:S02]  /*5000*/  CS2R R52, SRZ ;  /* 0x0000000000347805 */ /* 0x000fe4000001ff00 */
[----:B------:R-:W-:Y:S01]  /*5010*/  LOP3.LUT R57, R57, 0x60, RZ, 0xc0, !PT ;  /* 0x0000006039397812 */ /* 0x000fe200078ec0ff */
[----:B-1----:R-:W-:Y:S01]  /*5020*/  ULEA UR44, UR4, UR44, 0x18 ;  /* 0x0000002c042c7291 */ /* 0x002fe2000f8ec0ff */
[----:B------:R-:W-:Y:S01]  /*5030*/  LOP3.LUT R44, R2, R44, RZ, 0xfc, !PT ;  /* 0x0000002c022c7212 */ /* 0x000fe200078efcff */
[----:B------:R-:W1:Y:S01]  /*5040*/  LDCU UR59, c[0x0][0x370] ;  /* 0x00006e00ff3b77ac */ /* 0x000e620008000800 */
[----:B------:R-:W-:Y:S01]  /*5050*/  SEL R56, R56, 0xffffffe0, !P0 ;  /* 0xffffffe038387807 */ /* 0x000fe20004000000 */
[----:B------:R-:W-:Y:S01]  /*5060*/  UIADD3 UR4, UPT, UPT, UR44, 0x200, URZ ;  /* 0x000002002c047890 */ /* 0x000fe2000fffe0ff */
[----:B------:R-:W4:Y:S04]  /*5070*/  LDCU UR43, c[0x0][0xb0c] ;  /* 0x00016180ff2b77ac */ /* 0x000f280008000800 */
[----:B------:R-:W1:Y:S01]  /*5080*/  LDS R0, [UR44+0x130] ;  /* 0x0001302cff007984 */ /* 0x000e620008000800 */
[----:B------:R-:W-:Y:S01]  /*5090*/  IMAD.U32 R50, RZ, RZ, UR4 ;  /* 0x00000004ff327e24 */ /* 0x000fe2000f8e00ff */
[----:B------:R-:W1:Y:S01]  /*50a0*/  LDCU UR39, c[0x0][0xb30] ;  /* 0x00016600ff2777ac */ /* 0x000e620008000800 */
[----:B------:R-:W1:Y:S01]  /*50b0*/  LDCU.64 UR56, c[0x0][0x888] ;  /* 0x00011100ff3877ac */ /* 0x000e620008000a00 */
[----:B------:R-:W1:Y:S01]  /*50c0*/  LDCU.64 UR40, c[0x0][0xb28] ;  /* 0x00016500ff2877ac */ /* 0x000e620008000a00 */
[----:B------:R-:W1:Y:S01]  /*50d0*/  LDCU.64 UR62, c[0x0][0x890] ;  /* 0x00011200ff3e77ac */ /* 0x000e620008000a00 */
[----:B------:R-:W1:Y:S01]  /*50e0*/  LDCU.128 UR52, c[0x0][0xb10] ;  /* 0x00016200ff3477ac */ /* 0x000e620008000c00 */
[----:B------:R-:W1:Y:S01]  /*50f0*/  LDCU UR58, c[0x0][0x374] ;  /* 0x00006e80ff3a77ac */ /* 0x000e620008000800 */
[----:B------:R-:W-:Y:S01]  /*5100*/  UMOV UR47, URZ ;  /* 0x000000ff002f7c82 */ /* 0x000fe20008000000 */
[----:B------:R-:W-:Y:S01]  /*5110*/  UMOV UR46, URZ ;  /* 0x000000ff002e7c82 */ /* 0x000fe20008000000 */
[----:B-1234-:R-:W-:-:S07]  /*5120*/  IMAD.IADD R23, R0, 0x1, R23 ;  /* 0x0000000100177824 */ /* 0x01efce00078e0217 */
.L_x_132:
[C---:B------:R-:W-:Y:S02]  /*5130*/  LEA R3, R52.reuse, UR44, 0x3 ;  /* 0x0000002c34037c11 */ /* 0x040fe4000f8e18ff */
[----:B------:R-:W-:Y:S02]  /*5140*/  SHF.L.U32 R0, R53, 0x1f, RZ ;  /* 0x0000001f35007819 */ /* 0x000fe400000006ff */
[----:B-1----:R-:W-:Y:S02]  /*5150*/  LEA R4, R52, UR44, 0x4 ;  /* 0x0000002c34047c11 */ /* 0x002fe4000f8e20ff */
[----:B------:R-:W1:Y:S02]  /*5160*/  SYNCS.PHASECHK.TRANS64.TRYWAIT P0, [R3+URZ+0x80], R0 ;  /* 0x00008000030075a7 */ /* 0x000e6400080011ff */
[----:B-12---:R-:W-:Y:S05]  /*5170*/  @!P0 BRA `(.L_x_89) ;  /* 0x0000003c00048947 */ /* 0x006fea0003800000 */
.L_x_178:
        /* <DEDUP_REMOVED lines=8> */
[----:B--2---:R-:W-:Y:S11]  /*5200*/  LOP3.LUT P0, RZ, R6, 0x1, RZ, 0xc0, !PT ;  /* 0x0000000106ff7812 */ /* 0x004ff6000780c0ff */
[----:B------:R-:W-:Y:S02]  /*5210*/  @!UPT UIADD3 URZ, UPT, UPT, URZ, URZ, URZ ;  /* 0x000000fffffff290 */ /* 0x000fe4000fffe0ff */
[----:B---3--:R-:W-:Y:S01]  /*5220*/  VOTEU.ANY UP1, P0 ;  /* 0x0000000000ff7886 */ /* 0x008fe20000020100 */
[----:B------:R-:W-:Y:S01]  /*5230*/  PLOP3.LUT P0, PT, PT, PT, UP1, 0x80, 0x8 ;  /* 0x000000000008781c */ /* 0x000fe20003f0f018 */
[----:B------:R-:W-:Y:S11]  /*5240*/  UP2UR UR61, UPR, URZ, 0x2 ;  /* 0x00000002ff3d7883 */ /* 0x000ff60008000000 */
[----:B------:R-:W-:Y:S01]  /*5250*/  @!UPT UIADD3 URZ, UPT, UPT, URZ, URZ, URZ ;  /* 0x000000fffffff290 */ /* 0x000fe2000fffe0ff */
[----:B-1----:R-:W-:Y:S02]  /*5260*/  @P0 SHF.R.U32.HI R0, RZ, 0x10, R5 ;  /* 0x00000010ff000819 */ /* 0x002fe40000011605 */
        /* <DEDUP_REMOVED lines=12> */
[----:B------:R-:W2:Y:S01]  /*5330*/  LDCU UR12, c[0x0][0xb20] ;  /* 0x00016400ff0c77ac */ /* 0x000ea20008000800 */
[----:B------:R-:W-:Y:S02]  /*5340*/  UIMAD.WIDE.U32 UR4, UR58, UR55, URZ ;  /* 0x000000373a0472a5 */ /* 0x000fe4000f8e00ff */
[----:B------:R-:W-:Y:S02]  /*5350*/  UIMAD.WIDE.U32 UR6, UR59, UR52, URZ ;  /* 0x000000343b0672a5 */ /* 0x000fe4000f8e00ff */
[----:B------:R-:W-:Y:S02]  /*5360*/  UISETP.NE.AND UP0, UPT, UR54, 0x1, UPT ;  /* 0x000000013600788c */ /* 0x000fe4000bf05270 */
[----:B------:R-:W-:Y:S02]  /*5370*/  UIMAD.WIDE.U32 UR8, UR37, UR55, URZ ;  /* 0x00000037250872a5 */ /* 0x000fe4000f8e00ff */
[----:B------:R-:W-:Y:S02]  /*5380*/  UIMAD.WIDE.U32 UR10, UR38, UR52, URZ ;  /* 0x00000034260a72a5 */ /* 0x000fe4000f8e00ff */
[----:B------:R-:W-:Y:S02]  /*5390*/  UISETP.NE.AND UP1, UPT, UR43, 0x1, UPT ;  /* 0x000000012b00788c */ /* 0x000fe4000bf25270 */
[----:B------:R-:W-:Y:S01]  /*53a0*/  UISETP.NE.AND UP2, UPT, UR42, 0x1, UPT ;  /* 0x000000012a00788c */ /* 0x000fe2000bf45270 */
[----:B------:R-:W-:Y:S02]  /*53b0*/  UMOV UR4, UR5 ;  /* 0x0000000500047c82 */ /* 0x000fe40008000000 */
[----:B--2---:R-:W-:Y:S03]  /*53c0*/  USHF.R.U32.HI UR5, URZ, UR12, UR4 ;  /* 0x0000000cff057299 */ /* 0x004fe60008011604 */
[----:B------:R-:W-:Y:S02]  /*53d0*/  UMOV UR4, UR7 ;  /* 0x0000000700047c82 */ /* 0x000fe40008000000 */
[----:B------:R-:W-:Y:S02]  /*53e0*/  USHF.R.U32.HI UR7, URZ, UR53, UR4 ;  /* 0x00000035ff077299 */ /* 0x000fe40008011604 */
[----:B------:R-:W-:Y:S02]  /*53f0*/  USEL UR4, UR58, UR5, !UP0 ;  /* 0x000000053a047287 */ /* 0x000fe4000c000000 */
[----:B------:R-:W-:Y:S01]  /*5400*/  USEL UR7, UR59, UR7, !UP1 ;  /* 0x000000073b077287 */ /* 0x000fe2000c800000 */
[----:B------:R-:W-:Y:S01]  /*5410*/  UMOV UR5, UR9 ;  /* 0x0000000900057c82 */ /* 0x000fe20008000000 */
[----:B------:R-:W-:Y:S02]  /*5420*/  UIMAD.WIDE.U32 UR8, UR4, UR40, URZ ;  /* 0x00000028040872a5 */ /* 0x000fe4000f8e00ff */
[----:B------:R-:W-:Y:S03]  /*5430*/  USHF.R.U32.HI UR6, URZ, UR12, UR5 ;  /* 0x0000000cff067299 */ /* 0x000fe60008011605 */
[----:B------:R-:W-:Y:S01]  /*5440*/  UMOV UR5, UR11 ;  /* 0x0000000b00057c82 */ /* 0x000fe20008000000 */
[----:B------:R-:W-:Y:S02]  /*5450*/  UIMAD.WIDE.U32 UR10, UR7, UR40, URZ ;  /* 0x00000028070a72a5 */ /* 0x000fe4000f8e00ff */
[----:B------:R-:W-:Y:S02]  /*5460*/  USHF.R.U32.HI UR12, URZ, UR53, UR5 ;  /* 0x00000035ff0c7299 */ /* 0x000fe40008011605 */
[----:B------:R-:W-:Y:S01]  /*5470*/  USEL UR6, UR37, UR6, !UP0 ;  /* 0x0000000625067287 */ /* 0x000fe2000c000000 */
[----:B------:R-:W-:Y:S02]  /*5480*/  UMOV UR5, UR9 ;  /* 0x0000000900057c82 */ /* 0x000fe40008000000 */
[----:B------:R-:W-:Y:S01]  /*5490*/  UMOV UR10, UR11 ;  /* 0x0000000b000a7c82 */ /* 0x000fe20008000000 */
[----:B------:R-:W-:Y:S02]  /*54a0*/  @UP2 USHF.R.U32.HI UR4, URZ, UR41, UR5 ;  /* 0x00000029ff042299 */ /* 0x000fe40008011605 */
[----:B------:R-:W-:Y:S02]  /*54b0*/  @UP2 USHF.R.U32.HI UR7, URZ, UR41, UR10 ;  /* 0x00000029ff072299 */ /* 0x000fe4000801160a */
[----:B------:R-:W-:Y:S02]  /*54c0*/  UIMAD UR4, UR42, UR4, URZ ;  /* 0x000000042a0472a4 */ /* 0x000fe4000f8e02ff */
        /* <DEDUP_REMOVED lines=8> */
[----:B------:R-:W-:Y:S02]  /*5550*/  USEL UR11, UR6, UR4, !UP2 ;  /* 0x00000004060b7287 */ /* 0x000fe4000d000000 */
[----:B------:R-:W-:Y:S02]  /*5560*/  UIADD3 UR8, UPT, UPT, -UR5, URZ, URZ ;  /* 0x000000ff05087290 */ /* 0x000fe4000fffe1ff */
[----:B------:R-:W-:Y:S01]  /*5570*/  UIADD3 UR10, UPT, UPT, -UR11, URZ, URZ ;  /* 0x000000ff0b0a7290 */ /* 0x000fe2000fffe1ff */
[----:B------:R-:W-:Y:S01]  /*5580*/  @!UP0 UMOV UR4, UR9 ;  /* 0x0000000900048c82 */ /* 0x000fe20008000000 */
[----:B------:R-:W-:Y:S02]  /*5590*/  UIADD3 UR9, UPT, UPT, -UR6, URZ, URZ ;  /* 0x000000ff06097290 */ /* 0x000fe4000fffe1ff */
[----:B------:R-:W-:Y:S02]  /*55a0*/  @!UP0 USHF.R.U32.HI UR4, URZ, UR41, UR4 ;  /* 0x00000029ff048299 */ /* 0x000fe40008011604 */
[----:B------:R-:W-:Y:S02]  /*55b0*/  UIMAD UR10, UR42, UR10, UR6 ;  /* 0x0000000a2a0a72a4 */ /* 0x000fe4000f8e0206 */
[----:B------:R-:W-:Y:S04]  /*55c0*/  @!UP0 USEL UR4, UR5, UR4, !UP2 ;  /* 0x0000000405048287 */ /* 0x000fe8000d000000 */
[----:B------:R-:W-:Y:S02]  /*55d0*/  @!UP0 UIMAD UR10, UR7, UR10, UR4 ;  /* 0x0000000a070a82a4 */ /* 0x000fe4000f8e0204 */
[----:B------:R-:W-:Y:S02]  /*55e0*/  @!UP0 UIADD3 UR11, UPT, UPT, UR11, -UR4, URZ ;  /* 0x800000040b0b8290 */ /* 0x000fe4000fffe0ff */
[----:B------:R-:W-:Y:S02]  /*55f0*/  UIMAD UR7, UR43, UR8, UR38 ;  /* 0x000000082b0772a4 */ /* 0x000fe4000f8e0226 */
[----:B------:R-:W-:Y:S02]  /*5600*/  @!UP0 UIMAD UR6, UR11, UR42, UR5 ;  /* 0x0000002a0b0682a4 */ /* 0x000fe4000f8e0205 */
[----:B------:R-:W-:Y:S01]  /*5610*/  UIMAD UR4, UR54, UR9, UR37 ;  /* 0x00000009360472a4 */ /* 0x000fe2000f8e0225 */
[----:B------:R-:W-:Y:S02]  /*5620*/  @!UP0 UMOV UR5, UR10 ;  /* 0x0000000a00058c82 */ /* 0x000fe40008000000 */
[----:B------:R-:W-:Y:S02]  /*5630*/  UIMAD UR38, UR5, UR43, UR7 ;  /* 0x0000002b052672a4 */ /* 0x000fe4000f8e0207 */
[----:B------:R-:W-:Y:S11]  /*5640*/  UIMAD UR37, UR6, UR54, UR4 ;  /* 0x00000036062572a4 */ /* 0x000ff6000f8e0204 */
[----:B------:R-:W-:Y:S01]  /*5650*/  @!UPT UIADD3 URZ, UPT, UPT, URZ, URZ, URZ ;  /* 0x000000fffffff290 */ /* 0x000fe2000fffe0ff */
.L_x_90:
[----:B------:R-:W-:Y:S01]  /*5660*/  UISETP.NE.AND UP0, UPT, UR39, 0x1, UPT ;  /* 0x000000012700788c */ /* 0x000fe2000bf05270 */
[----:B------:R-:W-:Y:S01]  /*5670*/  LOP3.LUT P0, RZ, R50, 0x1b0, RZ, 0xc0, !PT ;  /* 0x000001b032ff7812 */ /* 0x000fe2000780c0ff */
[----:B------:R-:W-:Y:S01]  /*5680*/  USHF.L.U32 UR50, UR16, 0x6, URZ ;  /* 0x0000000610327899 */ /* 0x000fe200080006ff */
[----:B------:R-:W-:Y:S01]  /*5690*/  BSSY.RECONVERGENT B6, `(.L_x_91) ;  /* 0x0000034000067945 */ /* 0x000fe20003800200 */
[----:B------:R-:W-:Y:S01]  /*56a0*/  USHF.L.U32 UR49, UR20, 0x7, URZ ;  /* 0x0000000714317899 */ /* 0x000fe200080006ff */
[----:B------:R-:W-:Y:S06]  /*56b0*/  IADD3 R52, PT, PT, R52, 0x1, RZ ;  /* 0x0000000134347810 */ /* 0x000fec0007ffe0ff */
[----:B------:R-:W2:Y:S01]  /*56c0*/  @!UP0 LDCU.128 UR12, c[0x0][0xb10] ;  /* 0x00016200ff0c87ac */ /* 0x000ea20008000c00 */
[----:B------:R-:W3:Y:S01]  /*56d0*/  @!UP0 LDCU UR5, c[0x0][0xb0c] ;  /* 0x00016180ff0587ac */ /* 0x000ee20008000800 */
[----:B------:R-:W4:Y:S01]  /*56e0*/  @!UP0 LDCU UR10, c[0x0][0xb20] ;  /* 0x00016400ff0a87ac */ /* 0x000f220008000800 */
[----:B--2---:R-:W-:Y:S02]  /*56f0*/  UIMAD.WIDE.U32 UR8, UR38, UR12, URZ ;  /* 0x0000000c260872a5 */ /* 0x004fe4000f8e00ff */
[----:B------:R-:W-:Y:S02]  /*5700*/  UIMAD.WIDE.U32 UR6, UR37, UR15, URZ ;  /* 0x0000000f250672a5 */ /* 0x000fe4000f8e00ff */
[----:B------:R-:W-:Y:S03]  /*5710*/  @!UP0 UISETP.NE.AND UP1, UPT, UR14, 0x1, UPT ;  /* 0x000000010e00888c */ /* 0x000fe6000bf25270 */
[----:B------:R-:W-:Y:S01]  /*5720*/  @!UP0 UMOV UR4, UR9 ;  /* 0x0000000900048c82 */ /* 0x000fe20008000000 */
[----:B---3--:R-:W-:Y:S02]  /*5730*/  @!UP0 UISETP.NE.AND UP2, UPT, UR5, 0x1, UPT ;  /* 0x000000010500888c */ /* 0x008fe4000bf45270 */
[----:B------:R-:W-:Y:S01]  /*5740*/  @!UP0 USHF.R.U32.HI UR4, URZ, UR13, UR4 ;  /* 0x0000000dff048299 */ /* 0x000fe20008011604 */
[----:B------:R-:W-:Y:S02]  /*5750*/  @!UP0 UMOV UR6, UR7 ;  /* 0x0000000700068c82 */ /* 0x000fe40008000000 */
[----:B----4-:R-:W-:Y:S02]  /*5760*/  @!UP0 USHF.R.U32.HI UR6, URZ, UR10, UR6 ;  /* 0x0000000aff068299 */ /* 0x010fe40008011606 */
[----:B------:R-:W-:Y:S02]  /*5770*/  @!UP0 USEL UR7, UR38, UR4, !UP2 ;  /* 0x0000000426078287 */ /* 0x000fe4000d000000 */
[----:B------:R-:W-:Y:S04]  /*5780*/  @!UP0 USEL UR6, UR37, UR6, !UP1 ;  /* 0x0000000625068287 */ /* 0x000fe8000c800000 */
[----:B------:R-:W-:Y:S02]  /*5790*/  @!UP0 UIADD3 UR4, UPT, UPT, -UR7, UR6, URZ ;  /* 0x0000000607048290 */ /* 0x000fe4000fffe1ff */
[----:B------:R-:W-:Y:S02]  /*57a0*/  @!UP0 UIADD3 UR6, UPT, UPT, UR7, -UR6, URZ ;  /* 0x8000000607068290 */ /* 0x000fe4000fffe0ff */
[----:B------:R-:W-:Y:S02]  /*57b0*/  @!UP0 UIMAD UR38, UR4, UR5, UR38 ;  /* 0x00000005042682a4 */ /* 0x000fe4000f8e0226 */
[----:B------:R-:W-:Y:S01]  /*57c0*/  @!UP0 UIMAD UR37, UR6, UR14, UR37 ;  /* 0x0000000e062582a4 */ /* 0x000fe2000f8e0225 */
[----:B------:R-:W-:Y:S11]  /*57d0*/  @!P0 BRA `(.L_x_92) ;  /* 0x00000000007c8947 */ /* 0x000ff60003800000 */
[----:B------:R-:W2:Y:S01]  /*57e0*/  LDCU.64 UR8, c[0x4][0x80] ;  /* 0x01001000ff0877ac */ /* 0x000ea20008000a00 */
[----:B------:R-:W-:Y:S01]  /*57f0*/  MOV R2, 0x0 ;  /* 0x0000000000027802 */ /* 0x000fe20000000f00 */
[----:B------:R-:W-:Y:S02]  /*5800*/  HFMA2 R12, -RZ, RZ, 0, 5.9604644775390625e-08 ;  /* 0x00000001ff0c7431 */ /* 0x000fe400000001ff */
[----:B------:R-:W-:Y:S01]  /*5810*/  IMAD.MOV.U32 R8, RZ, RZ, 0x70 ;  /* 0x00000070ff087424 */ /* 0x000fe200078e00ff */
[----:B------:R3:W4:Y:S01]  /*5820*/  LDC.64 R14, c[0x4][R2] ;  /* 0x01000000020e7b82 */ /* 0x0007220000000a00 */
[----:B------:R-:W1:Y:S01]  /*5830*/  LDCU.64 UR6, c[0x4][0x88] ;  /* 0x01001100ff0677ac */ /* 0x000e620008000a00 */
[----:B------:R-:W-:Y:S01]  /*5840*/  IMAD.MOV.U32 R13, RZ, RZ, RZ ;  /* 0x000000ffff0d7224 */ /* 0x000fe200078e00ff */
[----:B------:R-:W1:Y:S01]  /*5850*/  LDCU.64 UR4, c[0x4][0x8] ;  /* 0x01000100ff0477ac */ /* 0x000e620008000a00 */
[----:B--2---:R-:W-:Y:S01]  /*5860*/  MOV R5, UR9 ;  /* 0x0000000900057c02 */ /* 0x004fe20008000f00 */
[----:B------:R-:W-:Y:S01]  /*5870*/  IMAD.U32 R4, RZ, RZ, UR8 ;  /* 0x00000008ff047e24 */ /* 0x000fe2000f8e00ff */
[----:B-1----:R-:W-:Y:S01]  /*5880*/  MOV R7, UR7 ;  /* 0x0000000700077c02 */ /* 0x002fe20008000f00 */
[----:B------:R-:W-:Y:S01]  /*5890*/  IMAD.U32 R6, RZ, RZ, UR6 ;  /* 0x00000006ff067e24 */ /* 0x000fe2000f8e00ff */
[----:B------:R-:W-:Y:S01]  /*58a0*/  MOV R11, UR5 ;  /* 0x00000005000b7c02 */ /* 0x000fe20008000f00 */
[----:B------:R-:W-:Y:S02]  /*58b0*/  IMAD.U32 R10, RZ, RZ, UR4 ;  /* 0x00000004ff0a7e24 */ /* 0x000fe4000f8e00ff */
[----:B------:R-:W-:Y:S07]  /*58c0*/  LEPC R20, `(.L_x_93) ;  /* 0x000000001014794e */ /* 0x000fee0000000000 */
[----:B---345:R-:W-:Y:S05]  /*58d0*/  CALL.ABS.NOINC R14 ;  /* 0x000000000e007343 */ /* 0x038fea0003c00000 */
.L_x_93:
[----:B------:R-:W1:Y:S01]  /*58e0*/  LDCU.64 UR8, c[0x4][0x80] ;  /* 0x01001000ff0877ac */ /* 0x000e620008000a00 */
[----:B------:R-:W2:Y:S01]  /*58f0*/  LDC.64 R2, c[0x4][R2] ;  /* 0x0100000002027b82 */ /* 0x000ea20000000a00 */
[----:B------:R-:W-:Y:S02]  /*5900*/  HFMA2 R12, -RZ, RZ, 0, 5.9604644775390625e-08 ;  /* 0x00000001ff0c7431 */ /* 0x000fe400000001ff */
[----:B------:R-:W-:Y:S02]  /*5910*/  IMAD.MOV.U32 R8, RZ, RZ, 0x70 ;  /* 0x00000070ff087424 */ /* 0x000fe400078e00ff */
[----:B------:R-:W-:Y:S01]  /*5920*/  IMAD.MOV.U32 R13, RZ, RZ, RZ ;  /* 0x000000ffff0d7224 */ /* 0x000fe200078e00ff */
[----:B------:R-:W3:Y:S01]  /*5930*/  LDCU.64 UR6, c[0x4][0x88] ;  /* 0x01001100ff0677ac */ /* 0x000ee20008000a00 */
[----:B------:R-:W4:Y:S01]  /*5940*/  LDCU.64 UR4, c[0x4][0x8] ;  /* 0x01000100ff0477ac */ /* 0x000f220008000a00 */
[----:B-1----:R-:W-:Y:S02]  /*5950*/  MOV R4, UR8 ;  /* 0x0000000800047c02 */ /* 0x002fe40008000f00 */
[----:B------:R-:W-:Y:S02]  /*5960*/  MOV R5, UR9 ;  /* 0x0000000900057c02 */ /* 0x000fe40008000f00 */
[----:B---3--:R-:W-:Y:S01]  /*5970*/  MOV R7, UR7 ;  /* 0x0000000700077c02 */ /* 0x008fe20008000f00 */
[----:B------:R-:W-:Y:S01]  /*5980*/  IMAD.U32 R6, RZ, RZ, UR6 ;  /* 0x00000006ff067e24 */ /* 0x000fe2000f8e00ff */
[----:B----4-:R-:W-:Y:S01]  /*5990*/  MOV R11, UR5 ;  /* 0x00000005000b7c02 */ /* 0x010fe20008000f00 */
[----:B------:R-:W-:Y:S02]  /*59a0*/  IMAD.U32 R10, RZ, RZ, UR4 ;  /* 0x00000004ff0a7e24 */ /* 0x000fe4000f8e00ff */
[----:B------:R-:W-:Y:S07]  /*59b0*/  LEPC R20, `(.L_x_92) ;  /* 0x000000001014794e */ /* 0x000fee0000000000 */
[----:B--2---:R-:W-:Y:S05]  /*59c0*/  CALL.ABS.NOINC R2 ;  /* 0x0000000002007343 */ /* 0x004fea0003c00000 */
.L_x_92:
[----:B------:R-:W-:Y:S05]  /*59d0*/  BSYNC.RECONVERGENT B6 ;  /* 0x0000000000067941 */ /* 0x000fea0003800200 */
.L_x_91:
[----:B------:R-:W-:Y:S01]  /*59e0*/  R2UR UR4, R49 ;  /* 0x00000000310472ca */ /* 0x000fe200000e0000 */
[----:B------:R-:W-:Y:S01]  /*59f0*/  UISETP.NE.U32.AND UP0, UPT, UR62, URZ, UPT ;  /* 0x000000ff3e00728c */ /* 0x000fe2000bf05070 */
[----:B------:R-:W-:Y:S02]  /*5a00*/  ISETP.NE.U32.AND P4, PT, R42, RZ, PT ;  /* 0x000000ff2a00720c */ /* 0x000fe40003f85070 */
[----:B------:R-:W-:Y:S01]  /*5a10*/  ISETP.NE.U32.AND P2, PT, RZ, UR56, PT ;  /* 0x00000038ff007c0c */ /* 0x000fe2000bf45070 */
[----:B------:R-:W-:Y:S01]  /*5a20*/  UISETP.NE.AND.EX UP1, UPT, UR63, URZ, UPT, UP0 ;  /* 0x000000ff3f00728c */ /* 0x000fe2000bf25300 */
[----:B------:R-:W-:Y:S01]  /*5a30*/  ISETP.NE.AND.EX P4, PT, R43, RZ, PT, P4 ;  /* 0x000000ff2b00720c */ /* 0x000fe20003f85340 */
[----:B------:R-:W-:Y:S01]  /*5a40*/  UPLOP3.LUT UP0, UPT, UPT, UPT, UPT, 0x40, 0x4 ;  /* 0x000000000004789c */ /* 0x000fe20003f0e870 */
[----:B------:R-:W-:Y:S05]  /*5a50*/  ISETP.NE.AND.EX P2, PT, RZ, UR57, PT, P2 ;  /* 0x00000039ff007c0c */ /* 0x000fea000bf45320 */
[----:B------:R-:W-:Y:S06]  /*5a60*/  UISETP.NE.AND UP2, UPT, UR4, URZ, UPT ;  /* 0x000000ff0400728c */ /* 0x000fec000bf45270 */
[----:B------:R-:W-:Y:S05]  /*5a70*/  PLOP3.LUT P1, PT, PT, PT, UP2, 0x80, 0x8 ;  /* 0x000000000008781c */ /* 0x000fea0003f2f028 */
[----:B------:R-:W-:Y:S06]  /*5a80*/  @UP2 UPLOP3.LUT UP0, UPT, UPT, UPT, UP1, 0x80, 0x8 ;  /* 0x000000000008289c */ /* 0x000fec0003f0f010 */
[----:B------:R-:W-:Y:S01]  /*5a90*/  PLOP3.LUT P0, PT, PT, PT, UP0, 0x80, 0x8 ;  /* 0x000000000008781c */ /* 0x000fe20003f0f008 */
[----:B------:R-:W-:Y:S01]  /*5aa0*/  @!UPT UIADD3 URZ, UPT, UPT, URZ, URZ, URZ ;  /* 0x000000fffffff290 */ /* 0x000fe2000fffe0ff */
[----:B------:R-:W-:Y:S11]  /*5ab0*/  BRA.U !UP1, `(.L_x_94) ;  /* 0x00000001093c7547 */ /* 0x000ff6000b800000 */
[----:B------:R-:W-:Y:S01]  /*5ac0*/  UISETP.NE.U32.AND UP0, UPT, UR56, URZ, UPT ;  /* 0x000000ff3800728c */ /* 0x000fe2000bf05070 */
[----:B-1----:R-:W-:Y:S01]  /*5ad0*/  HFMA2 R0, -RZ, RZ, 0, 5.9604644775390625e-08 ;  /* 0x00000001ff007431 */ /* 0x002fe200000001ff */
[----:B------:R-:W1:Y:S01]  /*5ae0*/  LDCU.64 UR8, c[0x0][0x358] ;  /* 0x00006b00ff0877ac */ /* 0x000e620008000a00 */
[----:B------:R-:W-:Y:S01]  /*5af0*/  IMAD.MOV.U32 R45, RZ, RZ, 0x1 ;  /* 0x00000001ff2d7424 */ /* 0x000fe200078e00ff */
[----:B------:R-:W-:Y:S06]  /*5b00*/  UISETP.NE.AND.EX UP0, UPT, UR57, URZ, UPT, UP0 ;  /* 0x000000ff3900728c */ /* 0x000fec000bf05300 */
[----:B------:R-:W-:Y:S05]  /*5b10*/  PLOP3.LUT P3, PT, PT, PT, UP0, 0x80, 0x8 ;  /* 0x000000000008781c */ /* 0x000fea0003f6f008 */
[----:B------:R-:W2:Y:S01]  /*5b20*/  @UP0 LDCU.64 UR4, c[0x0][0x888] ;  /* 0x00011100ff0407ac */ /* 0x000ea20008000a00 */
[----:B------:R-:W-:Y:S07]  /*5b30*/  @UP0 UIMAD UR6, UR36, UR62, URZ ;  /* 0x0000003e240602a4 */ /* 0x000fee000f8e02ff */
[----:B------:R-:W-:Y:S01]  /*5b40*/  @!P3 PRMT R45, R0, 0x7610, R45 ;  /* 0x00007610002db816 */ /* 0x000fe2000000002d */
[----:B--2---:R-:W-:Y:S06]  /*5b50*/  @UP0 UIMAD.WIDE UR4, UR6, 0x4, UR4 ;  /* 0x00000004060408a5 */ /* 0x004fec000f8e0204 */
[----:B------:R-:W-:Y:S01]  /*5b60*/  IMAD.U32 R2, RZ, RZ, UR4 ;  /* 0x00000004ff027e24 */ /* 0x000fe2000f8e00ff */
[----:B------:R-:W-:Y:S04]  /*5b70*/  MOV R3, UR5 ;  /* 0x0000000500037c02 */ /* 0x000fe80008000f00 */
[----:B------:R-:W2:Y:S01]  /*5b80*/  @!UP0 LDCU UR4, c[0x0][0x880] ;  /* 0x00011000ff0487ac */ /* 0x000ea20008000800 */
[----:B-1---5:R3:W5:Y:S02]  /*5b90*/  @P3 LDG.E R27, desc[UR8][R2.64] ;  /* 0x00000008021b3981 */ /* 0x022764000c1e1900 */
[----:B--23--:R-:W-:Y:S02]  /*5ba0*/  @!P3 IMAD.U32 R27, RZ, RZ, UR4 ;  /* 0x00000004ff1bbe24 */ /* 0x00cfe4000f8e00ff */
.L_x_94:
[----:B------:R-:W-:Y:S05]  /*5bb0*/  @!P4 BRA `(.L_x_95) ;  /* 0x000000000024c947 */ /* 0x000fea0003800000 */
[----:B------:R-:W-:Y:S01]  /*5bc0*/  ISETP.NE.U32.AND P3, PT, R40, RZ, PT ;  /* 0x000000ff2800720c */ /* 0x000fe20003f65070 */
[----:B------:R-:W2:Y:S03]  /*5bd0*/  LDCU.64 UR4, c[0x0][0x358] ;  /* 0x00006b00ff0477ac */ /* 0x000ea60008000a00 */
[----:B------:R-:W-:Y:S11]  /*5be0*/  ISETP.NE.AND.EX P3, PT, R41, RZ, PT, P3 ;  /* 0x000000ff2900720c */ /* 0x000ff60003f65330 */
[----:B------:R-:W-:Y:S02]  /*5bf0*/  @!UPT UIADD3 URZ, UPT, UPT, URZ, URZ, URZ ;  /* 0x000000fffffff290 */ /* 0x000fe4000fffe0ff */
[----:B------:R-:W3:Y:S01]  /*5c00*/  @P3 LDC.64 R2, c[0x0][0x8a8] ;  /* 0x00022a00ff023b82 */ /* 0x000ee20000000a00 */
[----:B-1----:R-:W-:Y:S04]  /*5c10*/  @P3 IMAD R0, R42, UR36, RZ ;  /* 0x000000242a003c24 */ /* 0x002fe8000f8e02ff */
[----:B---3--:R-:W-:Y:S05]  /*5c20*/  @P3 IMAD.WIDE R2, R0, 0x4, R2 ;  /* 0x0000000400023825 */ /* 0x008fea00078e0202 */
[----:B--2--5:R2:W5:Y:S02]  /*5c30*/  @P3 LDG.E R24, desc[UR4][R2.64] ;  /* 0x0000000402183981 */ /* 0x024564000c1e1900 */
[----:B--2---:R-:W3:Y:S02]  /*5c40*/  @!P3 LDC R24, c[0x0][0x8a0] ;  /* 0x00022800ff18bb82 */ /* 0x004ee40000000800 */
.L_x_95:
[----:B-----5:R-:W-:Y:S01]  /*5c50*/  FSETP.NEU.AND P3, PT, R27, RZ, PT ;  /* 0x000000ff1b00720b */ /* 0x020fe20003f6d000 */
[----:B------:R-:W-:Y:S01]  /*5c60*/  IMAD.SHL.U32 R62, R44, 0x2, RZ ;  /* 0x000000022c3e7824 */ /* 0x000fe200078e00ff */
[----:B------:R-:W-:Y:S01]  /*5c70*/  SEL R4, RZ, 0xffffffff, P2 ;  /* 0xffffffffff047807 */ /* 0x000fe20001000000 */
[----:B------:R-:W-:Y:S01]  /*5c80*/  BSSY B1, `(.L_x_96) ;  /* 0x0000036000017945 */ /* 0x000fe20003800000 */
[----:B------:R-:W-:Y:S01]  /*5c90*/  @P1 LOP3.LUT P2, RZ, R45, 0xff, RZ, 0xc0, !PT ;  /* 0x000000ff2dff1812 */ /* 0x000fe2000784c0ff */
[----:B------:R-:W-:Y:S01]  /*5ca0*/  VIADD R60, R62, UR44 ;  /* 0x0000002c3e3c7c36 */ /* 0x000fe20008000000 */
[----:B-1----:R-:W-:Y:S01]  /*5cb0*/  @P1 SEL R0, RZ, 0xffffffff, P3 ;  /* 0xffffffffff001807 */ /* 0x002fe20001800000 */
[----:B------:R-:W-:Y:S01]  /*5cc0*/  IMAD.MOV.U32 R63, RZ, RZ, 0x1 ;  /* 0x00000001ff3f7424 */ /* 0x000fe200078e00ff */
[----:B------:R-:W-:Y:S01]  /*5cd0*/  LOP3.LUT R55, R55, 0x1, RZ, 0x3c, !PT ;  /* 0x0000000137377812 */ /* 0x000fe200078e3cff */
[----:B------:R-:W-:Y:S01]  /*5ce0*/  IMAD.MOV.U32 R61, RZ, RZ, RZ ;  /* 0x000000ffff3d7224 */ /* 0x000fe200078e00ff */
[----:B------:R-:W-:Y:S02]  /*5cf0*/  @P0 SEL R0, R4, R0, !P2 ;  /* 0x0000000004000207 */ /* 0x000fe40005000000 */
[----:B------:R-:W-:Y:S02]  /*5d00*/  CS2R R38, SRZ ;  /* 0x0000000000267805 */ /* 0x000fe4000001ff00 */
[----:B------:R-:W-:Y:S02]  /*5d10*/  LEA R26, R22, UR44, 0x3 ;  /* 0x0000002c161a7c11 */ /* 0x000fe4000f8e18ff */
[----:B------:R-:W-:Y:S02]  /*5d20*/  CS2R R36, SRZ ;  /* 0x0000000000247805 */ /* 0x000fe4000001ff00 */
[----:B------:R-:W-:Y:S02]  /*5d30*/  @P1 LOP3.LUT R0, R0, 0x1, RZ, 0xc0, !PT ;  /* 0x0000000100001812 */ /* 0x000fe400078ec0ff */
[----:B------:R-:W-:Y:S02]  /*5d40*/  CS2R R30, SRZ ;  /* 0x00000000001e7805 */ /* 0x000fe4000001ff00 */
[----:B------:R-:W-:Y:S02]  /*5d50*/  SHF.L.U32 R2, R54, 0x1f, RZ ;  /* 0x0000001f36027819 */ /* 0x000fe400000006ff */
[----:B------:R-:W-:Y:S02]  /*5d60*/  CS2R R28, SRZ ;  /* 0x00000000001c7805 */ /* 0x000fe4000001ff00 */
[----:B------:R-:W-:Y:S01]  /*5d70*/  ISETP.NE.U32.OR P5, PT, R0, 0x1, !P1 ;  /* 0x000000010000780c */ /* 0x000fe20004fa5470 */
[----:B------:R-:W-:Y:S01]  /*5d80*/  IMAD.IADD R59, R56, 0x1, R60 ;  /* 0x00000001383b7824 */ /* 0x000fe200078e023c */
[----:B------:R-:W-:Y:S02]  /*5d90*/  PLOP3.LUT P2, PT, PT, PT, UP1, 0x80, 0x8 ;  /* 0x000000000008781c */ /* 0x000fe40003f4f018 */
[----:B------:R-:W-:Y:S02]  /*5da0*/  LEA.HI R25, R22, R22, RZ, 0x1 ;  /* 0x0000001616197211 */ /* 0x000fe400078f08ff */
[----:B------:R-:W-:Y:S02]  /*5db0*/  LOP3.LUT P4, R51, R45, 0xff, RZ, 0xc0, !PT ;  /* 0x000000ff2d337812 */ /* 0x000fe4000788c0ff */
[----:B------:R-:W-:Y:S02]  /*5dc0*/  SEL R3, RZ, 0xffffffff, P3 ;  /* 0xffffffffff037807 */ /* 0x000fe40001800000 */
[----:B------:R-:W-:Y:S03]  /*5dd0*/  P2R R58, PR, RZ, 0x20 ;  /* 0x00000020ff3a7803 */ /* 0x000fe60000000000 */
[----:B------:R-:W-:Y:S02]  /*5de0*/  @P5 SHF.L.U32 R0, R55, 0x1f, RZ ;  /* 0x0000001f37005819 */ /* 0x000fe400000006ff */
[----:B------:R-:W-:Y:S02]  /*5df0*/  @P2 SEL R3, R4, R3, !P4 ;  /* 0x0000000304032207 */ /* 0x000fe40006000000 */
[----:B------:R1:W2:Y:S02]  /*5e00*/  @P5 SYNCS.PHASECHK.TRANS64.TRYWAIT P1, [UR44+0x30], R0 ;  /* 0x00003000ff0055a7 */ /* 0x0002a4000802112c */
[----:B------:R-:W-:Y:S04]  /*5e10*/  LOP3.LUT R3, R3, 0x1, RZ, 0xc0, !PT ;  /* 0x0000000103037812 */ /* 0x000fe800078ec0ff */
[----:B------:R-:W-:Y:S04]  /*5e20*/  ISETP.NE.U32.AND P2, PT, R3, 0x1, PT ;  /* 0x000000010300780c */ /* 0x000fe80003f45070 */
[----:B------:R-:W-:Y:S01]  /*5e30*/  P2R R64, PR, RZ, 0x4 ;  /* 0x00000004ff407803 */ /* 0x000fe20000000000 */
[----:B------:R4:W3:Y:S01]  /*5e40*/  SYNCS.PHASECHK.TRANS64.TRYWAIT P0, [R26+URZ+0xa0], R2 ;  /* 0x0000a0021a0075a7 */ /* 0x0008e200080011ff */
[C---:B-1----:R-:W-:Y:S01]  /*5e50*/  IMAD.SHL.U32 R0, R25.reuse, 0x40, RZ ;  /* 0x0000004019007824 */ /* 0x042fe200078e00ff */
[----:B------:R-:W-:Y:S04]  /*5e60*/  LOP3.LUT R25, R25, 0xffe, RZ, 0xc0, !PT ;  /* 0x00000ffe19197812 */ /* 0x000fe800078ec0ff */
[----:B------:R-:W-:Y:S01]  /*5e70*/  LOP3.LUT R0, R0, 0xffffff80, RZ, 0xc0, !PT ;  /* 0xffffff8000007812 */ /* 0x000fe200078ec0ff */
[----:B------:R-:W-:Y:S04]  /*5e80*/  IMAD.IADD R25, R22, 0x1, -R25 ;  /* 0x0000000116197824 */ /* 0x000fe800078e0a19 */
[----:B------:R-:W-:Y:S04]  /*5e90*/  IMAD.IADD R0, R23, 0x1, R0 ;  /* 0x0000000117007824 */ /* 0x000fe800078e0200 */
[----:B------:R-:W-:Y:S01]  /*5ea0*/  IMAD R25, R25, 0x100000, R0 ;  /* 0x0010000019197824 */ /* 0x000fe200078e0200 */
[----:B--2---:R-:W-:Y:S01]  /*5eb0*/  @P5 SEL R63, RZ, 0x1, !P1 ;  /* 0x00000001ff3f5807 */ /* 0x004fe20004800000 */
[----:B----4-:R-:W-:Y:S06]  /*5ec0*/  @!P5 BRA `(.L_x_97) ;  /* 0x000000000044d947 */ /* 0x010fec0003800000 */
[----:B------:R-:W-:Y:S01]  /*5ed0*/  IMAD.MOV.U32 R38, RZ, RZ, RZ ;  /* 0x000000ffff267224 */ /* 0x000fe200078e00ff */
[----:B------:R-:W-:Y:S01]  /*5ee0*/  ISETP.NE.AND P1, PT, R63, RZ, PT ;  /* 0x000000ff3f00720c */ /* 0x000fe20003f25270 */
[----:B------:R-:W-:Y:S01]  /*5ef0*/  BSSY B0, `(.L_x_98) ;  /* 0x0000008000007945 */ /* 0x000fe20003800000 */
[----:B------:R-:W-:Y:S02]  /*5f00*/  CS2R R30, SRZ ;  /* 0x00000000001e7805 */ /* 0x000fe4000001ff00 */
[----:B------:R-:W-:Y:S02]  /*5f10*/  CS2R R28, SRZ ;  /* 0x00000000001c7805 */ /* 0x000fe4000001ff00 */
[----:B------:R-:W-:Y:S07]  /*5f20*/  CS2R R36, SRZ ;  /* 0x0000000000247805 */ /* 0x000fee000001ff00 */
[----:B------:R-:W-:Y:S05]  /*5f30*/  @P1 BRA `(.L_x_99) ;  /* 0x00000000000c1947 */ /* 0x000fea0003800000 */
[----:B------:R-:W-:Y:S04]  /*5f40*/  SHF.L.U32 R3, R55, 0x1f, RZ ;  /* 0x0000001f37037819 */ /* 0x000fe800000006ff */
[----:B------:R-:W1:Y:S02]  /*5f50*/  SYNCS.PHASECHK.TRANS64.TRYWAIT P1, [UR44+0x30], R3 ;  /* 0x00003003ff0075a7 */ /* 0x000e64000802112c */
[----:B-1----:R-:W-:Y:S05]  /*5f60*/  @!P1 BRA `(.L_x_100) ;  /* 0x0000002c009c9947 */ /* 0x002fea0003800000 */
.L_x_99:
[----:B------:R-:W-:Y:S05]  /*5f70*/  BSYNC B0 ;  /* 0x0000000000007941 */ /* 0x000fea0003800000 */
.L_x_98:
[----:B------:R-:W-:Y:S01]  /*5f80*/  ISETP.NE.AND P1, PT, R64, RZ, PT ;  /* 0x000000ff4000720c */ /* 0x000fe20003f25270 */
[----:B------:R-:W-:Y:S11]  /*5f90*/  HFMA2 R61, -RZ, RZ, 0, 5.9604644775390625e-08 ;  /* 0x00000001ff3d7431 */ /* 0x000ff600000001ff */
[----:B------:R-:W-:Y:S01]  /*5fa0*/  @!UPT UIADD3 URZ, UPT, UPT, URZ, URZ, URZ ;  /* 0x000000fffffff290 */ /* 0x000fe2000fffe0ff */
[----:B------:R-:W-:Y:S05]  /*5fb0*/  @P1 WARPSYNC.ALL ;  /* 0x0000000000001948 */ /* 0x000fea0003800000 */
[----:B------:R2:W4:Y:S04]  /*5fc0*/  @P1 LDSM.16.M88.4 R28, [R62+UR44+0x200] ;  /* 0x0002002c3e1c183b */ /* 0x0005280008000200 */
[----:B------:R2:W1:Y:S02]  /*5fd0*/  @P1 LDSM.16.M88.4 R36, [R59+0x200] ;  /* 0x000200003b24183b */ /* 0x0004640000000200 */
.L_x_97:
[----:B------:R-:W-:Y:S05]  /*5fe0*/  BSYNC B1 ;  /* 0x0000000000017941 */ /* 0x000fea0003800000 */
.L_x_96:
[----:B-1----:R-:W-:Y:S04]  /*5ff0*/  SHF.R.U32.HI R0, RZ, 0x15, R25 ;  /* 0x00000015ff007819 */ /* 0x002fe80000011619 */
[----:B------:R-:W-:Y:S01]  /*6000*/  LOP3.LUT P1, RZ, R0, 0x3, R46, 0x48, !PT ;  /* 0x0000000300ff7812 */ /* 0x000fe2000782482e */
[----:B------:R-:W-:Y:S01]  /*6010*/  @!UPT UIADD3 URZ, UPT, UPT, URZ, URZ, URZ ;  /* 0x000000fffffff290 */ /* 0x000fe2000fffe0ff */
[----:B---3--:R-:W-:Y:S11]  /*6020*/  @P0 BRA `(.L_x_101) ;  /* 0x0000000000080947 */ /* 0x008ff60003800000 */
[----:B------:R-:W1:Y:S02]  /*6030*/  SYNCS.PHASECHK.TRANS64.TRYWAIT P0, [R26+URZ+0xa0], R2 ;  /* 0x0000a0021a0075a7 */ /* 0x000e6400080011ff */
[----:B-1----:R-:W-:Y:S05]  /*6040*/  @!P0 BRA `(.L_x_102) ;  /* 0x0000002c007c8947 */ /* 0x002fea0003800000 */
.L_x_101:
[----:B------:R-:W-:Y:S05]  /*6050*/  @!P1 BRA `(.L_x_103) ;  /* 0x0000000000409947 */ /* 0x000fea0003800000 */
[----:B------:R-:W3:Y:S01]  /*6060*/  LDCU.64 UR8, c[0x4][0x70] ;  /* 0x01000e00ff0877ac */ /* 0x000ee20008000a00 */
[----:B------:R-:W-:Y:S01]  /*6070*/  MOV R3, 0x0 ;  /* 0x0000000000037802 */ /* 0x000fe20000000f00 */
[----:B------:R-:W-:Y:S02]  /*6080*/  HFMA2 R12, -RZ, RZ, 0, 5.9604644775390625e-08 ;  /* 0x00000001ff0c7431 */ /* 0x000fe400000001ff */
[----:B------:R-:W-:Y:S02]  /*6090*/  IMAD.MOV.U32 R8, RZ, RZ, 0x192 ;  /* 0x00000192ff087424 */ /* 0x000fe400078e00ff */
[----:B------:R-:W-:Y:S01]  /*60a0*/  IMAD.MOV.U32 R13, RZ, RZ, RZ ;  /* 0x000000ffff0d7224 */ /* 0x000fe200078e00ff */
[----:B------:R-:W5:Y:S01]  /*60b0*/  LDCU.64 UR6, c[0x4][0x78] ;  /* 0x01000f00ff0677ac */ /* 0x000f620008000a00 */
[----:B-1----:R-:W1:Y:S01]  /*60c0*/  LDC.64 R2, c[0x4][R3] ;  /* 0x0100000003027b82 */ /* 0x002e620000000a00 */
[----:B------:R-:W2:Y:S01]  /*60d0*/  LDCU.64 UR4, c[0x4][0x10] ;  /* 0x01000200ff0477ac */ /* 0x000ea20008000a00 */
[----:B---3--:R-:W-:Y:S01]  /*60e0*/  MOV R5, UR9 ;  /* 0x0000000900057c02 */ /* 0x008fe20008000f00 */
[----:B------:R-:W-:Y:S01]  /*60f0*/  IMAD.U32 R4, RZ, RZ, UR8 ;  /* 0x00000008ff047e24 */ /* 0x000fe2000f8e00ff */
[----:B-----5:R-:W-:Y:S01]  /*6100*/  MOV R7, UR7 ;  /* 0x0000000700077c02 */ /* 0x020fe20008000f00 */
[----:B------:R-:W-:Y:S01]  /*6110*/  IMAD.U32 R6, RZ, RZ, UR6 ;  /* 0x00000006ff067e24 */ /* 0x000fe2000f8e00ff */
[----:B--2---:R-:W-:Y:S01]  /*6120*/  MOV R11, UR5 ;  /* 0x00000005000b7c02 */ /* 0x004fe20008000f00 */
[----:B------:R-:W-:Y:S02]  /*6130*/  IMAD.U32 R10, RZ, RZ, UR4 ;  /* 0x00000004ff0a7e24 */ /* 0x000fe4000f8e00ff */
[----:B------:R-:W-:Y:S07]  /*6140*/  LEPC R20, `(.L_x_103) ;  /* 0x000000001014794e */ /* 0x000fee0000000000 */
[----:B-1--4-:R-:W-:Y:S05]  /*6150*/  CALL.ABS.NOINC R2 ;  /* 0x0000000002007343 */ /* 0x012fea0003c00000 */
.L_x_103:
[----:B------:R-:W-:Y:S05]  /*6160*/  WARPSYNC.ALL ;  /* 0x0000000000007948 */ /* 0x000fea0003800000 */
[----:B------:R-:W-:Y:S01]  /*6170*/  R2UR UR4, R25 ;  /* 0x00000000190472ca */ /* 0x000fe200000e0000 */
[--C-:B----4-:R-:W-:Y:S01]  /*6180*/  HADD2.F32 R3, -RZ, R28.reuse.H0_H0 ;  /* 0x2000001cff037230 */ /* 0x110fe20000004100 */
[----:B------:R-:W-:Y:S01]  /*6190*/  ISETP.NE.AND P0, PT, R57, RZ, PT ;  /* 0x000000ff3900720c */ /* 0x000fe20003f05270 */
[--C-:B------:R-:W-:Y:S01]  /*61a0*/  HADD2.F32 R20, -RZ, R29.reuse.H0_H0 ;  /* 0x2000001dff147230 */ /* 0x100fe20000004100 */
[----:B------:R-:W-:Y:S01]  /*61b0*/  BSSY.RECONVERGENT B0, `(.L_x_104) ;  /* 0x000004c000007945 */ /* 0x000fe20003800200 */
[----:B------:R-:W-:Y:S08]  /*61c0*/  HADD2.F32 R21, -RZ, R29.H1_H1 ;  /* 0x3000001dff157230 */ /* 0x000ff00000004100 */
[----:B------:R-:W3:Y:S02]  /*61d0*/  LDTM.16dp256bit.x4 R4, tmem[UR4] ;  /* 0x00000004000479ee */ /* 0x000ee40008120000 */
[C---:B---3--:R-:W-:Y:S01]  /*61e0*/  FMUL R0, R24.reuse, R4 ;  /* 0x0000000418007220 */ /* 0x048fe20000400000 */
[----:B------:R-:W-:Y:S02]  /*61f0*/  HADD2.F32 R4, -RZ, R28.H1_H1 ;  /* 0x3000001cff047230 */ /* 0x000fe40000004100 */
[C---:B-1----:R-:W-:Y:S01]  /*6200*/  FMUL R2, R24.reuse, R5 ;  /* 0x0000000518027220 */ /* 0x042fe20000400000 */
[C---:B------:R-:W-:Y:S01]  /*6210*/  FMUL R7, R24.reuse, R7 ;  /* 0x0000000718077220 */ /* 0x040fe20000400000 */
[C---:B------:R-:W-:Y:S01]  /*6220*/  FFMA R0, R27.reuse, R3, R0 ;  /* 0x000000031b007223 */ /* 0x040fe20000000000 */
[C---:B------:R-:W-:Y:S01]  /*6230*/  FMUL R3, R24.reuse, R6 ;  /* 0x0000000618037220 */ /* 0x040fe20000400000 */
[C---:B------:R-:W-:Y:S01]  /*6240*/  FFMA R2, R27.reuse, R4, R2 ;  /* 0x000000041b027223 */ /* 0x040fe20000000002 */
[C---:B------:R-:W-:Y:S01]  /*6250*/  FMUL R4, R24.reuse, R8 ;  /* 0x0000000818047220 */ /* 0x040fe20000400000 */
[C---:B------:R-:W-:Y:S01]  /*6260*/  FMUL R8, R24.reuse, R12 ;  /* 0x0000000c18087220 */ /* 0x040fe20000400000 */
[C---:B------:R-:W-:Y:S01]  /*6270*/  FFMA R3, R27.reuse, R20, R3 ;  /* 0x000000141b037223 */ /* 0x040fe20000000003 */
[----:B------:R-:W-:Y:S01]  /*6280*/  FMUL R12, R24, R16 ;  /* 0x00000010180c7220 */ /* 0x000fe20000400000 */
[--C-:B------:R-:W-:Y:S01]  /*6290*/  HADD2.F32 R16, -RZ, R30.reuse.H0_H0 ;  /* 0x2000001eff107230 */ /* 0x100fe20000004100 */
[----:B------:R-:W-:Y:S01]  /*62a0*/  F2FP.F16.F32.PACK_AB R32, R2, R0 ;  /* 0x000000000220723e */ /* 0x000fe200000000ff */
[----:B------:R-:W-:Y:S02]  /*62b0*/  HADD2.F32 R0, -RZ, R30.H1_H1 ;  /* 0x3000001eff007230 */ /* 0x000fe40000004100 */
[C---:B------:R-:W-:Y:S01]  /*62c0*/  FFMA R7, R27.reuse, R21, R7 ;  /* 0x000000151b077223 */ /* 0x040fe20000000007 */
[C---:B------:R-:W-:Y:S01]  /*62d0*/  FMUL R5, R24.reuse, R9 ;  /* 0x0000000918057220 */ /* 0x040fe20000400000 */
[--C-:B------:R-:W-:Y:S02]  /*62e0*/  HADD2.F32 R2, -RZ, R31.reuse.H0_H0 ;  /* 0x2000001fff027230 */ /* 0x100fe40000004100 */
[C---:B------:R-:W-:Y:S01]  /*62f0*/  FFMA R4, R27.reuse, R16, R4 ;  /* 0x000000101b047223 */ /* 0x040fe20000000004 */
[C---:B------:R-:W-:Y:S01]  /*6300*/  FMUL R6, R24.reuse, R10 ;  /* 0x0000000a18067220 */ /* 0x040fe20000400000 */
[C---:B------:R-:W-:Y:S01]  /*6310*/  FFMA R5, R27.reuse, R0, R5 ;  /* 0x000000001b057223 */ /* 0x040fe20000000005 */
[----:B------:R-:W-:Y:S02]  /*6320*/  HADD2.F32 R16, -RZ, R31.H1_H1 ;  /* 0x3000001fff107230 */ /* 0x000fe40000004100 */
[C---:B------:R-:W-:Y:S01]  /*6330*/  FMUL R11, R24.reuse, R11 ;  /* 0x0000000b180b7220 */ /* 0x040fe20000400000 */
[----:B------:R-:W-:Y:S01]  /*6340*/  FFMA R6, R27, R2, R6 ;  /* 0x000000021b067223 */ /* 0x000fe20000000006 */
[--C-:B------:R-:W-:Y:S01]  /*6350*/  HADD2.F32 R0, -RZ, R36.reuse.H0_H0 ;  /* 0x20000024ff007230 */ /* 0x100fe20000004100 */
[----:B------:R-:W-:Y:S01]  /*6360*/  F2FP.F16.F32.PACK_AB R33, R7, R3 ;  /* 0x000000030721723e */ /* 0x000fe200000000ff */
[----:B------:R-:W-:Y:S02]  /*6370*/  HADD2.F32 R2, -RZ, R36.H1_H1 ;  /* 0x30000024ff027230 */ /* 0x000fe40000004100 */
[C---:B------:R-:W-:Y:S01]  /*6380*/  FMUL R9, R24.reuse, R13 ;  /* 0x0000000d18097220 */ /* 0x040fe20000400000 */
[--C-:B------:R-:W-:Y:S02]  /*6390*/  HADD2.F32 R3, -RZ, R37.reuse.H0_H0 ;  /* 0x20000025ff037230 */ /* 0x100fe40000004100 */
[C---:B------:R-:W-:Y:S01]  /*63a0*/  FMUL R10, R24.reuse, R14 ;  /* 0x0000000e180a7220 */ /* 0x040fe20000400000 */
[C---:B------:R-:W-:Y:S01]  /*63b0*/  FFMA R11, R27.reuse, R16, R11 ;  /* 0x000000101b0b7223 */ /* 0x040fe2000000000b */
[C---:B------:R-:W-:Y:S01]  /*63c0*/  FFMA R8, R27.reuse, R0, R8 ;  /* 0x000000001b087223 */ /* 0x040fe20000000008 */
[C---:B------:R-:W-:Y:S01]  /*63d0*/  FFMA R9, R27.reuse, R2, R9 ;  /* 0x000000021b097223 */ /* 0x040fe20000000009 */
[----:B------:R-:W-:Y:S02]  /*63e0*/  HADD2.F32 R0, -RZ, R37.H1_H1 ;  /* 0x30000025ff007230 */ /* 0x000fe40000004100 */
[----:B------:R-:W-:Y:S01]  /*63f0*/  FFMA R10, R27, R3, R10 ;  /* 0x000000031b0a7223 */ /* 0x000fe2000000000a */
[C---:B------:R-:W-:Y:S01]  /*6400*/  FMUL R15, R24.reuse, R15 ;  /* 0x0000000f180f7220 */ /* 0x040fe20000400000 */
[--C-:B------:R-:W-:Y:S01]  /*6410*/  HADD2.F32 R2, -RZ, R38.reuse.H0_H0 ;  /* 0x20000026ff027230 */ /* 0x100fe20000004100 */
[----:B------:R-:W-:Y:S01]  /*6420*/  F2FP.F16.F32.PACK_AB R34, R5, R4 ;  /* 0x000000040522723e */ /* 0x000fe200000000ff */
[----:B------:R-:W-:Y:S02]  /*6430*/  HADD2.F32 R3, -RZ, R38.H1_H1 ;  /* 0x30000026ff037230 */ /* 0x000fe40000004100 */
[C---:B------:R-:W-:Y:S01]  /*6440*/  FMUL R13, R24.reuse, R17 ;  /* 0x00000011180d7220 */ /* 0x040fe20000400000 */
[--C-:B------:R-:W-:Y:S02]  /*6450*/  HADD2.F32 R4, -RZ, R39.reuse.H0_H0 ;  /* 0x20000027ff047230 */ /* 0x100fe40000004100 */
[C---:B------:R-:W-:Y:S01]  /*6460*/  FMUL R14, R24.reuse, R18 ;  /* 0x00000012180e7220 */ /* 0x040fe20000400000 */
[----:B------:R-:W-:Y:S02]  /*6470*/  HADD2.F32 R5, -RZ, R39.H1_H1 ;  /* 0x30000027ff057230 */ /* 0x000fe40000004100 */
[C---:B------:R-:W-:Y:S01]  /*6480*/  FFMA R15, R27.reuse, R0, R15 ;  /* 0x000000001b0f7223 */ /* 0x040fe2000000000f */
[----:B------:R-:W-:Y:S01]  /*6490*/  FMUL R19, R24, R19 ;  /* 0x0000001318137220 */ /* 0x000fe20000400000 */
[C---:B------:R-:W-:Y:S01]  /*64a0*/  FFMA R12, R27.reuse, R2, R12 ;  /* 0x000000021b0c7223 */ /* 0x040fe2000000000c */
[C---:B------:R-:W-:Y:S01]  /*64b0*/  FFMA R13, R27.reuse, R3, R13 ;  /* 0x000000031b0d7223 */ /* 0x040fe2000000000d */
[C---:B------:R-:W-:Y:S01]  /*64c0*/  FFMA R14, R27.reuse, R4, R14 ;  /* 0x000000041b0e7223 */ /* 0x040fe2000000000e */
[----:B------:R-:W-:Y:S01]  /*64d0*/  FFMA R19, R27, R5, R19 ;  /* 0x000000051b137223 */ /* 0x000fe20000000013 */
[----:B------:R-:W-:Y:S02]  /*64e0*/  F2FP.F16.F32.PACK_AB R35, R11, R6 ;  /* 0x000000060b23723e */ /* 0x000fe400000000ff */
[----:B------:R-:W-:Y:S02]  /*64f0*/  F2FP.F16.F32.PACK_AB R8, R9, R8 ;  /* 0x000000080908723e */ /* 0x000fe400000000ff */
[----:B------:R-:W-:Y:S01]  /*6500*/  F2FP.F16.F32.PACK_AB R9, R15, R10 ;  /* 0x0000000a0f09723e */ /* 0x000fe200000000ff */
[----:B------:R1:W-:Y:S01]  /*6510*/  STSM.16.M88.4 [R60+0x200], R32 ;  /* 0x000200203c007844 */ /* 0x0003e20000000200 */
[----:B------:R-:W-:Y:S02]  /*6520*/  F2FP.F16.F32.PACK_AB R10, R13, R12 ;  /* 0x0000000c0d0a723e */ /* 0x000fe400000000ff */
[----:B------:R-:W-:Y:S05]  /*6530*/  F2FP.F16.F32.PACK_AB R11, R19, R14 ;  /* 0x0000000e130b723e */ /* 0x000fea00000000ff */
[----:B------:R1:W-:Y:S01]  /*6540*/  STSM.16.M88.4 [R59+0x200], R8 ;  /* 0x000200083b007844 */ /* 0x0003e20000000200 */
[----:B------:R-:W-:Y:S01]  /*6550*/  @!PT LDS RZ, [RZ] ;  /* 0x00000000fffff984 */ /* 0x000fe20000000800 */
[----:B------:R-:W-:Y:S01]  /*6560*/  @!PT LDS RZ, [RZ] ;  /* 0x00000000fffff984 */ /* 0x000fe20000000800 */
[----:B------:R-:W-:Y:S01]  /*6570*/  @!PT LDS RZ, [RZ] ;  /* 0x00000000fffff984 */ /* 0x000fe20000000800 */
[----:B------:R-:W-:Y:S01]  /*6580*/  @!PT LDS RZ, [RZ] ;  /* 0x00000000fffff984 */ /* 0x000fe20000000800 */
[----:B------:R3:W-:Y:S07]  /*6590*/  MEMBAR.ALL.CTA ;  /* 0x0000000000007992 */ /* 0x0007ee0000008000 */
[----:B---3--:R-:W3:Y:S02]  /*65a0*/  FENCE.VIEW.ASYNC.S ;  /* 0x00000000000073c6 */ /* 0x008ee40000000000 */
[----:B---3--:R-:W-:Y:S06]  /*65b0*/  BAR.SYNC.DEFER_BLOCKING 0x1, 0x80 ;  /* 0x0042000000007b1d */ /* 0x008fec0000010000 */
[----:B------:R-:W-:Y:S05]  /*65c0*/  @P0 BRA `(.L_x_105) ;  /* 0x0000000000280947 */ /* 0x000fea0003800000 */
[----:B------:R-:W3:Y:S01]  /*65d0*/  LDCU.64 UR6, c[0x0][0x348] ;  /* 0x00006900ff0677ac */ /* 0x000ee20008000a00 */
[----:B------:R-:W-:Y:S01]  /*65e0*/  UIADD3 UR4, UPT, UPT, UR44, 0x200, URZ ;  /* 0x000002002c047890 */ /* 0x000fe2000fffe0ff */
[----:B------:R-:W-:Y:S05]  /*65f0*/  UMOV UR51, UR36 ;  /* 0x0000002400337c82 */ /* 0x000fea0008000000 */
[----:B------:R-:W-:Y:S04]  /*6600*/  MOV R50, UR4 ;  /* 0x0000000400327c02 */ /* 0x000fe80008000f00 */
[----:B------:R-:W-:Y:S01]  /*6610*/  R2UR UR48, R50 ;  /* 0x00000000323072ca */ /* 0x000fe200000e0000 */
[----:B---3--:R-:W-:Y:S04]  /*6620*/  UIADD3 UR4, UP0, UPT, UR6, 0x680, URZ ;  /* 0x0000068006047890 */ /* 0x008fe8000ff1e0ff */
[----:B------:R-:W-:Y:S09]  /*6630*/  UIADD3.X UR5, UPT, UPT, URZ, UR7, URZ, UP0, !UPT ;  /* 0x00000007ff057290 */ /* 0x000ff200087fe4ff */
[----:B------:R3:W-:Y:S01]  /*6640*/  UTMASTG.3D [UR48], [UR4] ;  /* 0x00000030040073b5 */ /* 0x0007e20008010000 */
[----:B------:R0:W-:Y:S01]  /*6650*/  UTMACMDFLUSH ;  /* 0x00000000000079b7 */ /* 0x0001e20000000000 */
[----:B---3--:R-:W-:Y:S04]  /*6660*/  DEPBAR.LE SB0, 0x1 ;  /* 0x000080400000791a */ /* 0x008fe80000000000 */
.L_x_105:
[----:B------:R-:W-:Y:S05]  /*6670*/  BSYNC.RECONVERGENT B0 ;  /* 0x0000000000007941 */ /* 0x000fea0003800200 */
.L_x_104:
[----:B------:R-:W-:Y:S01]  /*6680*/  BAR.SYNC.DEFER_BLOCKING 0x1, 0x80 ;  /* 0x0042000000007b1d */ /* 0x000fe20000010000 */
[----:B------:R-:W-:Y:S01]  /*6690*/  ISETP.NE.AND P1, PT, R58, RZ, PT ;  /* 0x000000ff3a00720c */ /* 0x000fe20003f25270 */
[----:B------:R-:W-:Y:S01]  /*66a0*/  UISETP.NE.AND UP0, UPT, UR47, URZ, UPT ;  /* 0x000000ff2f00728c */ /* 0x000fe2000bf05270 */
[----:B------:R-:W-:Y:S11]  /*66b0*/  LEA R4, R61, UR44, 0x3 ;  /* 0x0000002c3d047c11 */ /* 0x000ff6000f8e18ff */
[----:B------:R-:W-:Y:S01]  /*66c0*/  @P1 SHF.L.U32 R3, R55, 0x1f, RZ ;  /* 0x0000001f37031819 */ /* 0x000fe200000006ff */
[----:B------:R-:W-:Y:S06]  /*66d0*/  BRA.U !UP0, `(.L_x_106) ;  /* 0x0000000108247547 */ /* 0x000fec000b800000 */
[----:B------:R-:W3:Y:S01]  /*66e0*/  S2R R0, SR_CgaCtaId ;  /* 0x0000000000007919 */ /* 0x000ee20000008800 */
[----:B------:R-:W-:Y:S01]  /*66f0*/  IMAD.U32 R2, RZ, RZ, UR46 ;  /* 0x0000002eff027e24 */ /* 0x000fe2000f8e00ff */
[----:B------:R-:W-:Y:S04]  /*6700*/  UIADD3 UR4, UPT, UPT, UR46, 0x1, URZ ;  /* 0x000000012e047890 */ /* 0x000fe8000fffe0ff */
[----:B------:R-:W-:Y:S01]  /*6710*/  @P1 LEA R2, R2, UR44, 0x3 ;  /* 0x0000002c02021c11 */ /* 0x000fe2000f8e18ff */
[----:B------:R-:W-:Y:S04]  /*6720*/  UISETP.NE.AND UP0, UPT, UR4, 0x4, UPT ;  /* 0x000000040400788c */ /* 0x000fe8000bf05270 */
[----:B------:R-:W-:Y:S01]  /*6730*/  @P1 VIADD R2, R2, 0x50 ;  /* 0x0000005002021836 */ /* 0x000fe20000000000 */
[----:B------:R-:W-:Y:S04]  /*6740*/  USEL UR46, UR4, URZ, UP0 ;  /* 0x000000ff042e7287 */ /* 0x000fe80008000000 */
[----:B---3--:R-:W-:Y:S04]  /*6750*/  @P1 PRMT R0, R0, 0x654, R2 ;  /* 0x0000065400001816 */ /* 0x008fe80000000002 */
[----:B------:R3:W-:Y:S04]  /*6760*/  @P1 SYNCS.ARRIVE.TRANS64.RED.A1T0 RZ, [R0+URZ], RZ ;  /* 0x000000ff00ff19a7 */ /* 0x0007e800081004ff */
.L_x_106:
[----:B------:R-:W4:Y:S01]  /*6770*/  @P1 SYNCS.PHASECHK.TRANS64.TRYWAIT P0, [R4+URZ+0x30], R3 ;  /* 0x00003003040015a7 */ /* 0x000f2200080011ff */
[----:B------:R-:W-:Y:S01]  /*6780*/  BSSY B1, `(.L_x_107) ;  /* 0x0000013000017945 */ /* 0x000fe20003800000 */
[----:B----4-:R-:W-:Y:S03]  /*6790*/  @P1 SEL R63, RZ, 0x1, !P0 ;  /* 0x00000001ff3f1807 */ /* 0x010fe60004000000 */
[----:B------:R-:W-:Y:S05]  /*67a0*/  @!P1 BRA `(.L_x_108) ;  /* 0x0000000000409947 */ /* 0x000fea0003800000 */
[----:B------:R-:W-:Y:S01]  /*67b0*/  ISETP.NE.AND P1, PT, R64, RZ, PT ;  /* 0x000000ff4000720c */ /* 0x000fe20003f25270 */
[----:B------:R-:W-:Y:S01]  /*67c0*/  BSSY B0, `(.L_x_109) ;  /* 0x0000009000007945 */ /* 0x000fe20003800000 */
[----:B------:R-:W-:Y:S11]  /*67d0*/  ISETP.NE.AND P0, PT, R63, RZ, PT ;  /* 0x000000ff3f00720c */ /* 0x000ff60003f05270 */
[----:B------:R-:W-:Y:S05]  /*67e0*/  @P1 IMAD R3, R61, 0x1000, R62 ;  /* 0x000010003d031824 */ /* 0x000fea00078e023e */
[----:B------:R-:W-:Y:S05]  /*67f0*/  @P1 IADD3 R2, PT, PT, R3, UR44, RZ ;  /* 0x0000002c03021c10 */ /* 0x000fea000fffe0ff */
[----:B------:R-:W-:Y:S01]  /*6800*/  @P1 IMAD.IADD R2, R56, 0x1, R2 ;  /* 0x0000000138021824 */ /* 0x000fe200078e0202 */
[----:B------:R-:W-:Y:S06]  /*6810*/  @P0 BRA `(.L_x_110) ;  /* 0x00000000000c0947 */ /* 0x000fec0003800000 */
[----:B---3--:R-:W-:Y:S04]  /*6820*/  SHF.L.U32 R0, R55, 0x1f, RZ ;  /* 0x0000001f37007819 */ /* 0x008fe800000006ff */
[----:B------:R-:W3:Y:S02]  /*6830*/  SYNCS.PHASECHK.TRANS64.TRYWAIT P0, [R4+URZ+0x30], R0 ;  /* 0x00003000040075a7 */ /* 0x000ee400080011ff */
[----:B---3--:R-:W-:Y:S05]  /*6840*/  @!P0 BRA `(.L_x_111) ;  /* 0x0000002400908947 */ /* 0x008fea0003800000 */
.L_x_110:
[----:B------:R-:W-:Y:S05]  /*6850*/  BSYNC B0 ;  /* 0x0000000000007941 */ /* 0x000fea0003800000 */
.L_x_109:
[----:B------:R-:W-:Y:S02]  /*6860*/  ISETP.NE.AND P0, PT, R64, RZ, PT ;  /* 0x000000ff4000720c */ /* 0x000fe40003f05270 */
[----:B------:R-:W-:Y:S11]  /*6870*/  IADD3 R61, PT, PT, R61, 0x1, RZ ;  /* 0x000000013d3d7810 */ /* 0x000ff60007ffe0ff */
[----:B------:R-:W-:Y:S05]  /*6880*/  @P0 WARPSYNC.ALL ;  /* 0x0000000000000948 */ /* 0x000fea0003800000 */
[----:B------:R4:W1:Y:S04]  /*6890*/  @P0 LDSM.16.M88.4 R28, [R3+UR44+0x200] ;  /* 0x0002002c031c083b */ /* 0x0008680008000200 */
[----:B------:R4:W1:Y:S02]  /*68a0*/  @P0 LDSM.16.M88.4 R36, [R2+0x200] ;  /* 0x000200000224083b */ /* 0x0008640000000200 */
.L_x_108:
[----:B------:R-:W-:Y:S05]  /*68b0*/  BSYNC B1 ;  /* 0x0000000000017941 */ /* 0x000fea0003800000 */
.L_x_107:
[----:B---3--:R-:W-:Y:S05]  /*68c0*/  VIADD R0, R25, 0x20 ;  /* 0x0000002019007836 */ /* 0x008fea0000000000 */
[----:B------:R-:W-:Y:S04]  /*68d0*/  SHF.R.U32.HI R0, RZ, 0x15, R0 ;  /* 0x00000015ff007819 */ /* 0x000fe80000011600 */
[----:B------:R-:W-:Y:S11]  /*68e0*/  LOP3.LUT P0, RZ, R0, 0x3, R46, 0x48, !PT ;  /* 0x0000000300ff7812 */ /* 0x000ff6000780482e */
[----:B------:R-:W-:Y:S02]  /*68f0*/  @!UPT UIADD3 URZ, UPT, UPT, URZ, URZ, URZ ;  /* 0x000000fffffff290 */ /* 0x000fe4000fffe0ff */
[----:B------:R-:W-:Y:S05]  /*6900*/  @!P0 BRA `(.L_x_112) ;  /* 0x0000000000408947 */ /* 0x000fea0003800000 */
[----:B------:R-:W3:Y:S01]  /*6910*/  LDCU.64 UR8, c[0x4][0x70] ;  /* 0x01000e00ff0877ac */ /* 0x000ee20008000a00 */
[----:B----4-:R-:W-:Y:S01]  /*6920*/  MOV R3, 0x0 ;  /* 0x0000000000037802 */ /* 0x010fe20000000f00 */
[----:B------:R-:W-:Y:S02]  /*6930*/  HFMA2 R12, -RZ, RZ, 0, 5.9604644775390625e-08 ;  /* 0x00000001ff0c7431 */ /* 0x000fe400000001ff */
[----:B-1----:R-:W-:Y:S02]  /*6940*/  IMAD.MOV.U32 R8, RZ, RZ, 0x192 ;  /* 0x00000192ff087424 */ /* 0x002fe400078e00ff */
[----:B------:R-:W-:Y:S01]  /*6950*/  IMAD.MOV.U32 R13, RZ, RZ, RZ ;  /* 0x000000ffff0d7224 */ /* 0x000fe200078e00ff */
[----:B------:R-:W1:Y:S01]  /*6960*/  LDCU.64 UR6, c[0x4][0x78] ;  /* 0x01000f00ff0677ac */ /* 0x000e620008000a00 */
[----:B------:R-:W4:Y:S01]  /*6970*/  LDC.64 R2, c[0x4][R3] ;  /* 0x0100000003027b82 */ /* 0x000f220000000a00 */
[----:B------:R-:W5:Y:S01]  /*6980*/  LDCU.64 UR4, c[0x4][0x10] ;  /* 0x01000200ff0477ac */ /* 0x000f620008000a00 */
[----:B---3--:R-:W-:Y:S01]  /*6990*/  MOV R5, UR9 ;  /* 0x0000000900057c02 */ /* 0x008fe20008000f00 */
[----:B------:R-:W-:Y:S01]  /*69a0*/  IMAD.U32 R4, RZ, RZ, UR8 ;  /* 0x00000008ff047e24 */ /* 0x000fe2000f8e00ff */
[----:B-1----:R-:W-:Y:S01]  /*69b0*/  MOV R7, UR7 ;  /* 0x0000000700077c02 */ /* 0x002fe20008000f00 */
[----:B------:R-:W-:Y:S01]  /*69c0*/  IMAD.U32 R6, RZ, RZ, UR6 ;  /* 0x00000006ff067e24 */ /* 0x000fe2000f8e00ff */
[----:B-----5:R-:W-:Y:S01]  /*69d0*/  MOV R11, UR5 ;  /* 0x00000005000b7c02 */ /* 0x020fe20008000f00 */
[----:B------:R-:W-:Y:S02]  /*69e0*/  IMAD.U32 R10, RZ, RZ, UR4 ;  /* 0x00000004ff0a7e24 */ /* 0x000fe4000f8e00ff */
[----:B------:R-:W-:Y:S07]  /*69f0*/  LEPC R20, `(.L_x_112) ;  /* 0x000000001014794e */ /* 0x000fee0000000000 */
[----:B--2-4-:R-:W-:Y:S05]  /*6a00*/  CALL.ABS.NOINC R2 ;  /* 0x0000000002007343 */ /* 0x014fea0003c00000 */
.L_x_112:
[----:B------:R-:W-:Y:S01]  /*6a10*/  ISETP.NE.AND P6, PT, R58, RZ, PT ;  /* 0x000000ff3a00720c */ /* 0x000fe20003fc5270 */
[----:B------:R-:W-:Y:S05]  /*6a20*/  WARPSYNC.ALL ;  /* 0x0000000000007948 */ /* 0x000fea0003800000 */
[----:B------:R-:W-:Y:S01]  /*6a30*/  R2UR UR4, R25 ;  /* 0x00000000190472ca */ /* 0x000fe200000e0000 */
[--C-:B-1--4-:R-:W-:Y:S01]  /*6a40*/  HADD2.F32 R3, -RZ, R28.reuse.H0_H0 ;  /* 0x2000001cff037230 */ /* 0x112fe20000004100 */
[----:B------:R-:W1:Y:S01]  /*6a50*/  S2R R65, SR_CgaCtaId ;  /* 0x0000000000417919 */ /* 0x000e620000008800 */
[--C-:B------:R-:W-:Y:S01]  /*6a60*/  HADD2.F32 R20, -RZ, R29.reuse.H0_H0 ;  /* 0x2000001dff147230 */ /* 0x100fe20000004100 */
[----:B------:R-:W-:Y:S01]  /*6a70*/  ISETP.NE.AND P0, PT, R57, RZ, PT ;  /* 0x000000ff3900720c */ /* 0x000fe20003f05270 */
[----:B------:R-:W-:Y:S01]  /*6a80*/  HADD2.F32 R21, -RZ, R29.H1_H1 ;  /* 0x3000001dff157230 */ /* 0x000fe20000004100 */
[----:B------:R-:W-:Y:S07]  /*6a90*/  BSSY.RECONVERGENT B0, `(.L_x_113) ;  /* 0x0000051000007945 */ /* 0x000fee0003800200 */
[----:B------:R-:W3:Y:S02]  /*6aa0*/  LDTM.16dp256bit.x4 R4, tmem[UR4+0x20] ;  /* 0x00002004000479ee */ /* 0x000ee40008120000 */
[C---:B---3--:R-:W-:Y:S01]  /*6ab0*/  FMUL R0, R24.reuse, R4 ;  /* 0x0000000418007220 */ /* 0x048fe20000400000 */
[----:B------:R-:W-:Y:S02]  /*6ac0*/  HADD2.F32 R4, -RZ, R28.H1_H1 ;  /* 0x3000001cff047230 */ /* 0x000fe40000004100 */
[C---:B------:R-:W-:Y:S01]  /*6ad0*/  FMUL R2, R24.reuse, R5 ;  /* 0x0000000518027220 */ /* 0x040fe20000400000 */
[C---:B------:R-:W-:Y:S01]  /*6ae0*/  FMUL R7, R24.reuse, R7 ;  /* 0x0000000718077220 */ /* 0x040fe20000400000 */
[C---:B------:R-:W-:Y:S01]  /*6af0*/  FFMA R0, R27.reuse, R3, R0 ;  /* 0x000000031b007223 */ /* 0x040fe20000000000 */
[C---:B------:R-:W-:Y:S01]  /*6b00*/  FMUL R3, R24.reuse, R6 ;  /* 0x0000000618037220 */ /* 0x040fe20000400000 */
[C---:B------:R-:W-:Y:S01]  /*6b10*/  FFMA R2, R27.reuse, R4, R2 ;  /* 0x000000041b027223 */ /* 0x040fe20000000002 */
[C---:B------:R-:W-:Y:S01]  /*6b20*/  FMUL R4, R24.reuse, R8 ;  /* 0x0000000818047220 */ /* 0x040fe20000400000 */
[----:B------:R-:W-:Y:S01]  /*6b30*/  FMUL R8, R24, R12 ;  /* 0x0000000c18087220 */ /* 0x000fe20000400000 */
[C---:B------:R-:W-:Y:S01]  /*6b40*/  FFMA R3, R27.reuse, R20, R3 ;  /* 0x000000141b037223 */ /* 0x040fe20000000003 */
[----:B------:R-:W-:Y:S01]  /*6b50*/  FFMA R7, R27, R21, R7 ;  /* 0x000000151b077223 */ /* 0x000fe20000000007 */
[----:B------:R-:W-:Y:S01]  /*6b60*/  F2FP.F16.F32.PACK_AB R32, R2, R0 ;  /* 0x000000000220723e */ /* 0x000fe200000000ff */
[C---:B------:R-:W-:Y:S01]  /*6b70*/  FMUL R12, R24.reuse, R16 ;  /* 0x00000010180c7220 */ /* 0x040fe20000400000 */
[--C-:B------:R-:W-:Y:S02]  /*6b80*/  HADD2.F32 R16, -RZ, R30.reuse.H0_H0 ;  /* 0x2000001eff107230 */ /* 0x100fe40000004100 */
[C---:B------:R-:W-:Y:S01]  /*6b90*/  FMUL R5, R24.reuse, R9 ;  /* 0x0000000918057220 */ /* 0x040fe20000400000 */
[----:B------:R-:W-:Y:S01]  /*6ba0*/  F2FP.F16.F32.PACK_AB R33, R7, R3 ;  /* 0x000000030721723e */ /* 0x000fe200000000ff */
[----:B------:R-:W-:Y:S02]  /*6bb0*/  HADD2.F32 R0, -RZ, R30.H1_H1 ;  /* 0x3000001eff007230 */ /* 0x000fe40000004100 */
[C---:B------:R-:W-:Y:S01]  /*6bc0*/  FMUL R6, R24.reuse, R10 ;  /* 0x0000000a18067220 */ /* 0x040fe20000400000 */
[--C-:B------:R-:W-:Y:S02]  /*6bd0*/  HADD2.F32 R2, -RZ, R31.reuse.H0_H0 ;  /* 0x2000001fff027230 */ /* 0x100fe40000004100 */
[C---:B------:R-:W-:Y:S01]  /*6be0*/  FMUL R11, R24.reuse, R11 ;  /* 0x0000000b180b7220 */ /* 0x040fe20000400000 */
[----:B------:R-:W-:Y:S02]  /*6bf0*/  HADD2.F32 R3, -RZ, R31.H1_H1 ;  /* 0x3000001fff037230 */ /* 0x000fe40000004100 */
[C---:B------:R-:W-:Y:S01]  /*6c00*/  FFMA R4, R27.reuse, R16, R4 ;  /* 0x000000101b047223 */ /* 0x040fe20000000004 */
[C---:B------:R-:W-:Y:S01]  /*6c10*/  FFMA R5, R27.reuse, R0, R5 ;  /* 0x000000001b057223 */ /* 0x040fe20000000005 */
[C---:B------:R-:W-:Y:S01]  /*6c20*/  FFMA R6, R27.reuse, R2, R6 ;  /* 0x000000021b067223 */ /* 0x040fe20000000006 */
[--C-:B------:R-:W-:Y:S02]  /*6c30*/  HADD2.F32 R0, -RZ, R36.reuse.H0_H0 ;  /* 0x20000024ff007230 */ /* 0x100fe40000004100 */
[----:B------:R-:W-:Y:S01]  /*6c40*/  FFMA R11, R27, R3, R11 ;  /* 0x000000031b0b7223 */ /* 0x000fe2000000000b */
[----:B------:R-:W-:Y:S01]  /*6c50*/  HADD2.F32 R2, -RZ, R36.H1_H1 ;  /* 0x30000024ff027230 */ /* 0x000fe20000004100 */
[----:B------:R-:W-:Y:S01]  /*6c60*/  F2FP.F16.F32.PACK_AB R34, R5, R4 ;  /* 0x000000040522723e */ /* 0x000fe200000000ff */
[C---:B------:R-:W-:Y:S01]  /*6c70*/  FMUL R9, R24.reuse, R13 ;  /* 0x0000000d18097220 */ /* 0x040fe20000400000 */
[--C-:B------:R-:W-:Y:S01]  /*6c80*/  HADD2.F32 R3, -RZ, R37.reuse.H0_H0 ;  /* 0x20000025ff037230 */ /* 0x100fe20000004100 */
[----:B------:R-:W-:Y:S01]  /*6c90*/  F2FP.F16.F32.PACK_AB R35, R11, R6 ;  /* 0x000000060b23723e */ /* 0x000fe200000000ff */
[C---:B------:R-:W-:Y:S01]  /*6ca0*/  FMUL R10, R24.reuse, R14 ;  /* 0x0000000e180a7220 */ /* 0x040fe20000400000 */
[C---:B------:R-:W-:Y:S01]  /*6cb0*/  FFMA R8, R27.reuse, R0, R8 ;  /* 0x000000001b087223 */ /* 0x040fe20000000008 */
[C---:B------:R-:W-:Y:S01]  /*6cc0*/  FFMA R9, R27.reuse, R2, R9 ;  /* 0x000000021b097223 */ /* 0x040fe20000000009 */
[----:B------:R-:W-:Y:S01]  /*6cd0*/  HADD2.F32 R0, -RZ, R37.H1_H1 ;  /* 0x30000025ff007230 */ /* 0x000fe20000004100 */
[----:B------:R3:W-:Y:S01]  /*6ce0*/  STSM.16.M88.4 [R60+0x1200], R32 ;  /* 0x001200203c007844 */ /* 0x0007e20000000200 */
[----:B------:R-:W-:Y:S01]  /*6cf0*/  FFMA R10, R27, R3, R10 ;  /* 0x000000031b0a7223 */ /* 0x000fe2000000000a */
[C---:B------:R-:W-:Y:S01]  /*6d00*/  FMUL R15, R24.reuse, R15 ;  /* 0x0000000f180f7220 */ /* 0x040fe20000400000 */
[----:B------:R-:W-:Y:S01]  /*6d10*/  F2FP.F16.F32.PACK_AB R8, R9, R8 ;  /* 0x000000080908723e */ /* 0x000fe200000000ff */
[--C-:B------:R-:W-:Y:S02]  /*6d20*/  HADD2.F32 R2, -RZ, R38.reuse.H0_H0 ;  /* 0x20000026ff027230 */ /* 0x100fe40000004100 */
[C---:B------:R-:W-:Y:S01]  /*6d30*/  FMUL R13, R24.reuse, R17 ;  /* 0x00000011180d7220 */ /* 0x040fe20000400000 */
[----:B------:R-:W-:Y:S02]  /*6d40*/  HADD2.F32 R3, -RZ, R38.H1_H1 ;  /* 0x30000026ff037230 */ /* 0x000fe40000004100 */
[C---:B------:R-:W-:Y:S01]  /*6d50*/  FMUL R14, R24.reuse, R18 ;  /* 0x00000012180e7220 */ /* 0x040fe20000400000 */
[--C-:B------:R-:W-:Y:S02]  /*6d60*/  HADD2.F32 R4, -RZ, R39.reuse.H0_H0 ;  /* 0x20000027ff047230 */ /* 0x100fe40000004100 */
[C---:B------:R-:W-:Y:S01]  /*6d70*/  FFMA R15, R27.reuse, R0, R15 ;  /* 0x000000001b0f7223 */ /* 0x040fe2000000000f */
[----:B------:R-:W-:Y:S01]  /*6d80*/  MOV R0, UR46 ;  /* 0x0000002e00007c02 */ /* 0x000fe20008000f00 */
[----:B------:R-:W-:Y:S02]  /*6d90*/  HADD2.F32 R5, -RZ, R39.H1_H1 ;  /* 0x30000027ff057230 */ /* 0x000fe40000004100 */
[----:B------:R-:W-:Y:S01]  /*6da0*/  FMUL R19, R24, R19 ;  /* 0x0000001318137220 */ /* 0x000fe20000400000 */
[C---:B------:R-:W-:Y:S01]  /*6db0*/  FFMA R12, R27.reuse, R2, R12 ;  /* 0x000000021b0c7223 */ /* 0x040fe2000000000c */
[C---:B------:R-:W-:Y:S01]  /*6dc0*/  FFMA R13, R27.reuse, R3, R13 ;  /* 0x000000031b0d7223 */ /* 0x040fe2000000000d */
[C---:B------:R-:W-:Y:S01]  /*6dd0*/  FFMA R14, R27.reuse, R4, R14 ;  /* 0x000000041b0e7223 */ /* 0x040fe2000000000e */
[----:B------:R-:W-:Y:S01]  /*6de0*/  FFMA R19, R27, R5, R19 ;  /* 0x000000051b137223 */ /* 0x000fe20000000013 */
[----:B------:R-:W-:Y:S02]  /*6df0*/  F2FP.F16.F32.PACK_AB R9, R15, R10 ;  /* 0x0000000a0f09723e */ /* 0x000fe400000000ff */
[----:B------:R-:W-:Y:S02]  /*6e00*/  F2FP.F16.F32.PACK_AB R10, R13, R12 ;  /* 0x0000000c0d0a723e */ /* 0x000fe400000000ff */
[----:B------:R-:W-:Y:S02]  /*6e10*/  F2FP.F16.F32.PACK_AB R11, R19, R14 ;  /* 0x0000000e130b723e */ /* 0x000fe400000000ff */
[----:B------:R-:W-:Y:S02]  /*6e20*/  @P6 LEA R0, R0, UR44, 0x3 ;  /* 0x0000002c00006c11 */ /* 0x000fe4000f8e18ff */
[----:B------:R-:W-:Y:S01]  /*6e30*/  LEA R2, R61, UR44, 0x3 ;  /* 0x0000002c3d027c11 */ /* 0x000fe2000f8e18ff */
[----:B------:R3:W-:Y:S01]  /*6e40*/  STSM.16.M88.4 [R59+0x1200], R8 ;  /* 0x001200083b007844 */ /* 0x0007e20000000200 */
[----:B------:R-:W-:Y:S02]  /*6e50*/  @P6 IADD3 R0, PT, PT, R0, 0x50, RZ ;  /* 0x0000005000006810 */ /* 0x000fe40007ffe0ff */
[----:B------:R-:W-:Y:S01]  /*6e60*/  @P6 SHF.L.U32 R3, R55, 0x1f, RZ ;  /* 0x0000001f37036819 */ /* 0x000fe200000006ff */
[----:B------:R-:W-:Y:S01]  /*6e70*/  @!PT LDS RZ, [RZ] ;  /* 0x00000000fffff984 */ /* 0x000fe20000000800 */
[----:B------:R-:W-:Y:S01]  /*6e80*/  @!PT LDS RZ, [RZ] ;  /* 0x00000000fffff984 */ /* 0x000fe20000000800 */
[----:B------:R-:W-:Y:S01]  /*6e90*/  @!PT LDS RZ, [RZ] ;  /* 0x00000000fffff984 */ /* 0x000fe20000000800 */
[----:B------:R-:W-:Y:S01]  /*6ea0*/  @!PT LDS RZ, [RZ] ;  /* 0x00000000fffff984 */ /* 0x000fe20000000800 */
[----:B------:R4:W-:Y:S06]  /*6eb0*/  MEMBAR.ALL.CTA ;  /* 0x0000000000007992 */ /* 0x0009ec0000008000 */
[----:B----4-:R-:W4:Y:S01]  /*6ec0*/  FENCE.VIEW.ASYNC.S ;  /* 0x00000000000073c6 */ /* 0x010f220000000000 */
[----:B-1----:R-:W-:Y:S01]  /*6ed0*/  @P6 PRMT R0, R65, 0x654, R0 ;  /* 0x0000065441006816 */ /* 0x002fe20000000000 */
[----:B----4-:R-:W-:Y:S06]  /*6ee0*/  BAR.SYNC.DEFER_BLOCKING 0x1, 0x80 ;  /* 0x0042000000007b1d */ /* 0x010fec0000010000 */
[----:B------:R-:W-:Y:S05]  /*6ef0*/  @P0 BRA `(.L_x_114) ;  /* 0x0000000000280947 */ /* 0x000fea0003800000 */
[----:B------:R-:W1:Y:S01]  /*6f00*/  LDCU.64 UR6, c[0x0][0x348] ;  /* 0x00006900ff0677ac */ /* 0x000e620008000a00 */
[----:B------:R-:W-:Y:S02]  /*6f10*/  UIADD3 UR9, UPT, UPT, UR49, 0x20, URZ ;  /* 0x0000002031097890 */ /* 0x000fe4000fffe0ff */
[----:B------:R-:W-:Y:S01]  /*6f20*/  UIADD3 UR8, UPT, UPT, UR44, 0x1200, URZ ;  /* 0x000012002c087890 */ /* 0x000fe2000fffe0ff */
[----:B------:R-:W-:Y:S01]  /*6f30*/  UMOV UR10, UR50 ;  /* 0x00000032000a7c82 */ /* 0x000fe20008000000 */
[----:B------:R-:W-:Y:S01]  /*6f40*/  UMOV UR11, UR36 ;  /* 0x00000024000b7c82 */ /* 0x000fe20008000000 */
[----:B-1----:R-:W-:Y:S04]  /*6f50*/  UIADD3 UR4, UP0, UPT, UR6, 0x680, URZ ;  /* 0x0000068006047890 */ /* 0x002fe8000ff1e0ff */
[----:B------:R-:W-:Y:S09]  /*6f60*/  UIADD3.X UR5, UPT, UPT, URZ, UR7, URZ, UP0, !UPT ;  /* 0x00000007ff057290 */ /* 0x000ff200087fe4ff */
[----:B------:R1:W-:Y:S01]  /*6f70*/  UTMASTG.3D [UR8], [UR4] ;  /* 0x00000008040073b5 */ /* 0x0003e20008010000 */
[----:B------:R0:W-:Y:S01]  /*6f80*/  UTMACMDFLUSH ;  /* 0x00000000000079b7 */ /* 0x0001e20000000000 */
[----:B-1----:R-:W-:Y:S04]  /*6f90*/  DEPBAR.LE SB0, 0x1 ;  /* 0x000080400000791a */ /* 0x002fe80000000000 */
.L_x_114:
[----:B------:R-:W-:Y:S05]  /*6fa0*/  BSYNC.RECONVERGENT B0 ;  /* 0x0000000000007941 */ /* 0x000fea0003800200 */
.L_x_113:
[----:B------:R-:W-:Y:S01]  /*6fb0*/  BAR.SYNC.DEFER_BLOCKING 0x1, 0x80 ;  /* 0x0042000000007b1d */ /* 0x000fe20000010000 */
[----:B------:R-:W-:Y:S04]  /*6fc0*/  UIADD3 UR4, UPT, UPT, UR46, 0x1, URZ ;  /* 0x000000012e047890 */ /* 0x000fe8000fffe0ff */
[----:B------:R-:W-:Y:S04]  /*6fd0*/  UISETP.NE.AND UP0, UPT, UR4, 0x4, UPT ;  /* 0x000000040400788c */ /* 0x000fe8000bf05270 */
[----:B------:R-:W-:Y:S01]  /*6fe0*/  USEL UR45, UR4, URZ, UP0 ;  /* 0x000000ff042d7287 */ /* 0x000fe20008000000 */
[----:B------:R1:W-:Y:S01]  /*6ff0*/  @P6 SYNCS.ARRIVE.TRANS64.RED.A1T0 RZ, [R0+URZ], RZ ;  /* 0x000000ff00ff69a7 */ /* 0x0003e200081004ff */
[----:B------:R-:W-:Y:S01]  /*7000*/  BSSY B1, `(.L_x_115) ;  /* 0x0000014000017945 */ /* 0x000fe20003800000 */
[----:B------:R-:W4:Y:S02]  /*7010*/  @P6 SYNCS.PHASECHK.TRANS64.TRYWAIT P0, [R2+URZ+0x30], R3 ;  /* 0x00003003020065a7 */ /* 0x000f2400080011ff */
[----:B----4-:R-:W-:Y:S01]  /*7020*/  @P6 SEL R63, RZ, 0x1, !P0 ;  /* 0x00000001ff3f6807 */ /* 0x010fe20004000000 */
[----:B-1----:R-:W-:Y:S06]  /*7030*/  @!P6 BRA `(.L_x_116) ;  /* 0x000000000040e947 */ /* 0x002fec0003800000 */
[----:B------:R-:W-:Y:S01]  /*7040*/  ISETP.NE.AND P1, PT, R64, RZ, PT ;  /* 0x000000ff4000720c */ /* 0x000fe20003f25270 */
[----:B------:R-:W-:Y:S01]  /*7050*/  BSSY B0, `(.L_x_117) ;  /* 0x0000009000007945 */ /* 0x000fe20003800000 */
[----:B------:R-:W-:Y:S11]  /*7060*/  ISETP.NE.AND P0, PT, R63, RZ, PT ;  /* 0x000000ff3f00720c */ /* 0x000ff60003f05270 */
[----:B------:R-:W-:Y:S05]  /*7070*/  @P1 IMAD R3, R61, 0x1000, R62 ;  /* 0x000010003d031824 */ /* 0x000fea00078e023e */
[----:B------:R-:W-:Y:S05]  /*7080*/  @P1 IADD3 R0, PT, PT, R3, UR44, RZ ;  /* 0x0000002c03001c10 */ /* 0x000fea000fffe0ff */
[----:B------:R-:W-:Y:S01]  /*7090*/  @P1 IMAD.IADD R0, R56, 0x1, R0 ;  /* 0x0000000138001824 */ /* 0x000fe200078e0200 */
[----:B------:R-:W-:Y:S06]  /*70a0*/  @P0 BRA `(.L_x_118) ;  /* 0x00000000000c0947 */ /* 0x000fec0003800000 */
[----:B------:R-:W-:Y:S04]  /*70b0*/  SHF.L.U32 R4, R55, 0x1f, RZ ;  /* 0x0000001f37047819 */ /* 0x000fe800000006ff */
[----:B------:R-:W1:Y:S02]  /*70c0*/  SYNCS.PHASECHK.TRANS64.TRYWAIT P0, [R2+URZ+0x30], R4 ;  /* 0x00003004020075a7 */ /* 0x000e6400080011ff */
[----:B-1----:R-:W-:Y:S05]  /*70d0*/  @!P0 BRA `(.L_x_119) ;  /* 0x0000001c00808947 */ /* 0x002fea0003800000 */
.L_x_118:
[----:B------:R-:W-:Y:S05]  /*70e0*/  BSYNC B0 ;  /* 0x0000000000007941 */ /* 0x000fea0003800000 */
.L_x_117:
[----:B------:R-:W-:Y:S02]  /*70f0*/  ISETP.NE.AND P0, PT, R64, RZ, PT ;  /* 0x000000ff4000720c */ /* 0x000fe40003f05270 */
[----:B------:R-:W-:Y:S11]  /*7100*/  IADD3 R61, PT, PT, R61, 0x1, RZ ;  /* 0x000000013d3d7810 */ /* 0x000ff60007ffe0ff */
[----:B------:R-:W-:Y:S05]  /*7110*/  @P0 WARPSYNC.ALL ;  /* 0x0000000000000948 */ /* 0x000fea0003800000 */
[----:B------:R4:W1:Y:S04]  /*7120*/  @P0 LDSM.16.M88.4 R28, [R3+UR44+0x200] ;  /* 0x0002002c031c083b */ /* 0x0008680008000200 */
[----:B------:R4:W1:Y:S02]  /*7130*/  @P0 LDSM.16.M88.4 R36, [R0+0x200] ;  /* 0x000200000024083b */ /* 0x0008640000000200 */
.L_x_116:
[----:B------:R-:W-:Y:S05]  /*7140*/  BSYNC B1 ;  /* 0x0000000000017941 */ /* 0x000fea0003800000 */
.L_x_115:
[----:B----4-:R-:W-:Y:S05]  /*7150*/  VIADD R0, R25, 0x40 ;  /* 0x0000004019007836 */ /* 0x010fea0000000000 */
[----:B------:R-:W-:Y:S04]  /*7160*/  SHF.R.U32.HI R0, RZ, 0x15, R0 ;  /* 0x00000015ff007819 */ /* 0x000fe80000011600 */
[----:B------:R-:W-:Y:S11]  /*7170*/  LOP3.LUT P0, RZ, R0, 0x3, R46, 0x48, !PT ;  /* 0x0000000300ff7812 */ /* 0x000ff6000780482e */
[----:B------:R-:W-:Y:S02]  /*7180*/  @!UPT UIADD3 URZ, UPT, UPT, URZ, URZ, URZ ;  /* 0x000000fffffff290 */ /* 0x000fe4000fffe0ff */
[----:B------:R-:W-:Y:S05]  /*7190*/  @!P0 BRA `(.L_x_120) ;  /* 0x0000000000408947 */ /* 0x000fea0003800000 */
[----:B------:R-:W4:Y:S01]  /*71a0*/  LDCU.64 UR8, c[0x4][0x70] ;  /* 0x01000e00ff0877ac */ /* 0x000f220008000a00 */
[----:B------:R-:W-:Y:S01]  /*71b0*/  MOV R3, 0x0 ;  /* 0x0000000000037802 */ /* 0x000fe20000000f00 */
[----:B------:R-:W-:Y:S02]  /*71c0*/  HFMA2 R12, -RZ, RZ, 0, 5.9604644775390625e-08 ;  /* 0x00000001ff0c7431 */ /* 0x000fe400000001ff */
[----:B---3--:R-:W-:Y:S02]  /*71d0*/  IMAD.MOV.U32 R8, RZ, RZ, 0x192 ;  /* 0x00000192ff087424 */ /* 0x008fe400078e00ff */
[----:B------:R-:W-:Y:S01]  /*71e0*/  IMAD.MOV.U32 R13, RZ, RZ, RZ ;  /* 0x000000ffff0d7224 */ /* 0x000fe200078e00ff */
[----:B------:R-:W3:Y:S01]  /*71f0*/  LDCU.64 UR6, c[0x4][0x78] ;  /* 0x01000f00ff0677ac */ /* 0x000ee20008000a00 */
[----:B-1----:R-:W1:Y:S01]  /*7200*/  LDC.64 R2, c[0x4][R3] ;  /* 0x0100000003027b82 */ /* 0x002e620000000a00 */
[----:B------:R-:W5:Y:S01]  /*7210*/  LDCU.64 UR4, c[0x4][0x10] ;  /* 0x01000200ff0477ac */ /* 0x000f620008000a00 */
[----:B----4-:R-:W-:Y:S01]  /*7220*/  MOV R5, UR9 ;  /* 0x0000000900057c02 */ /* 0x010fe20008000f00 */
[----:B------:R-:W-:Y:S01]  /*7230*/  IMAD.U32 R4, RZ, RZ, UR8 ;  /* 0x00000008ff047e24 */ /* 0x000fe2000f8e00ff */
[----:B---3--:R-:W-:Y:S01]  /*7240*/  MOV R7, UR7 ;  /* 0x0000000700077c02 */ /* 0x008fe20008000f00 */
[----:B------:R-:W-:Y:S01]  /*7250*/  IMAD.U32 R6, RZ, RZ, UR6 ;  /* 0x00000006ff067e24 */ /* 0x000fe2000f8e00ff */
[----:B-----5:R-:W-:Y:S01]  /*7260*/  MOV R11, UR5 ;  /* 0x00000005000b7c02 */ /* 0x020fe20008000f00 */
[----:B------:R-:W-:Y:S02]  /*7270*/  IMAD.U32 R10, RZ, RZ, UR4 ;  /* 0x00000004ff0a7e24 */ /* 0x000fe4000f8e00ff */
[----:B------:R-:W-:Y:S07]  /*7280*/  LEPC R20, `(.L_x_120) ;  /* 0x000000001014794e */ /* 0x000fee0000000000 */
[----:B-12---:R-:W-:Y:S05]  /*7290*/  CALL.ABS.NOINC R2 ;  /* 0x0000000002007343 */ /* 0x006fea0003c00000 */
.L_x_120:
[----:B------:R-:W-:Y:S01]  /*72a0*/  ISETP.NE.AND P6, PT, R58, RZ, PT ;  /* 0x000000ff3a00720c */ /* 0x000fe20003fc5270 */
[----:B------:R-:W-:Y:S05]  /*72b0*/  WARPSYNC.ALL ;  /* 0x0000000000007948 */ /* 0x000fea0003800000 */
[----:B------:R-:W-:Y:S01]  /*72c0*/  R2UR UR4, R25 ;  /* 0x00000000190472ca */ /* 0x000fe200000e0000 */
[--C-:B-1----:R-:W-:Y:S01]  /*72d0*/  HADD2.F32 R3, -RZ, R28.reuse.H0_H0 ;  /* 0x2000001cff037230 */ /* 0x102fe20000004100 */
[----:B------:R-:W-:Y:S01]  /*72e0*/  ISETP.NE.AND P0, PT, R57, RZ, PT ;  /* 0x000000ff3900720c */ /* 0x000fe20003f05270 */
[--C-:B------:R-:W-:Y:S01]  /*72f0*/  HADD2.F32 R20, -RZ, R29.reuse.H0_H0 ;  /* 0x2000001dff147230 */ /* 0x100fe20000004100 */
[----:B------:R-:W-:Y:S01]  /*7300*/  BSSY.RECONVERGENT B0, `(.L_x_121) ;  /* 0x0000052000007945 */ /* 0x000fe20003800200 */
[----:B------:R-:W-:Y:S08]  /*7310*/  HADD2.F32 R21, -RZ, R29.H1_H1 ;  /* 0x3000001dff157230 */ /* 0x000ff00000004100 */
[----:B---3--:R-:W1:Y:S02]  /*7320*/  LDTM.16dp256bit.x4 R4, tmem[UR4+0x40] ;  /* 0x00004004000479ee */ /* 0x008e640008120000 */
[C---:B-1----:R-:W-:Y:S01]  /*7330*/  FMUL R0, R24.reuse, R4 ;  /* 0x0000000418007220 */ /* 0x042fe20000400000 */
[----:B------:R-:W-:Y:S02]  /*7340*/  HADD2.F32 R4, -RZ, R28.H1_H1 ;  /* 0x3000001cff047230 */ /* 0x000fe40000004100 */
[C---:B------:R-:W-:Y:S01]  /*7350*/  FMUL R2, R24.reuse, R5 ;  /* 0x0000000518027220 */ /* 0x040fe20000400000 */
[C---:B------:R-:W-:Y:S01]  /*7360*/  FMUL R7, R24.reuse, R7 ;  /* 0x0000000718077220 */ /* 0x040fe20000400000 */
[C---:B------:R-:W-:Y:S01]  /*7370*/  FFMA R0, R27.reuse, R3, R0 ;  /* 0x000000031b007223 */ /* 0x040fe20000000000 */
[C---:B------:R-:W-:Y:S01]  /*7380*/  FMUL R3, R24.reuse, R6 ;  /* 0x0000000618037220 */ /* 0x040fe20000400000 */
[C---:B------:R-:W-:Y:S01]  /*7390*/  FFMA R2, R27.reuse, R4, R2 ;  /* 0x000000041b027223 */ /* 0x040fe20000000002 */
[C---:B------:R-:W-:Y:S01]  /*73a0*/  FMUL R4, R24.reuse, R8 ;  /* 0x0000000818047220 */ /* 0x040fe20000400000 */
[C---:B------:R-:W-:Y:S01]  /*73b0*/  FMUL R8, R24.reuse, R12 ;  /* 0x0000000c18087220 */ /* 0x040fe20000400000 */
[----:B------:R-:W-:Y:S01]  /*73c0*/  FMUL R12, R24, R16 ;  /* 0x00000010180c7220 */ /* 0x000fe20000400000 */
[C---:B------:R-:W-:Y:S01]  /*73d0*/  FFMA R3, R27.reuse, R20, R3 ;  /* 0x000000141b037223 */ /* 0x040fe20000000003 */
[----:B------:R-:W-:Y:S01]  /*73e0*/  F2FP.F16.F32.PACK_AB R32, R2, R0 ;  /* 0x000000000220723e */ /* 0x000fe200000000ff */
[--C-:B------:R-:W-:Y:S02]  /*73f0*/  HADD2.F32 R16, -RZ, R30.reuse.H0_H0 ;  /* 0x2000001eff107230 */ /* 0x100fe40000004100 */
[C---:B------:R-:W-:Y:S01]  /*7400*/  FMUL R5, R24.reuse, R9 ;  /* 0x0000000918057220 */ /* 0x040fe20000400000 */
[----:B------:R-:W-:Y:S02]  /*7410*/  HADD2.F32 R0, -RZ, R30.H1_H1 ;  /* 0x3000001eff007230 */ /* 0x000fe40000004100 */
[C---:B------:R-:W-:Y:S01]  /*7420*/  FFMA R7, R27.reuse, R21, R7 ;  /* 0x000000151b077223 */ /* 0x040fe20000000007 */
[--C-:B------:R-:W-:Y:S02]  /*7430*/  HADD2.F32 R2, -RZ, R31.reuse.H0_H0 ;  /* 0x2000001fff027230 */ /* 0x100fe40000004100 */
[C---:B------:R-:W-:Y:S01]  /*7440*/  FMUL R6, R24.reuse, R10 ;  /* 0x0000000a18067220 */ /* 0x040fe20000400000 */
[C---:B------:R-:W-:Y:S01]  /*7450*/  FFMA R4, R27.reuse, R16, R4 ;  /* 0x000000101b047223 */ /* 0x040fe20000000004 */
[----:B------:R-:W-:Y:S01]  /*7460*/  FFMA R5, R27, R0, R5 ;  /* 0x000000001b057223 */ /* 0x000fe20000000005 */
[----:B------:R-:W-:Y:S01]  /*7470*/  F2FP.F16.F32.PACK_AB R33, R7, R3 ;  /* 0x000000030721723e */ /* 0x000fe200000000ff */
[----:B------:R-:W-:Y:S02]  /*7480*/  HADD2.F32 R16, -RZ, R31.H1_H1 ;  /* 0x3000001fff107230 */ /* 0x000fe40000004100 */
        /* <DEDUP_REMOVED lines=9> */
[C---:B------:R-:W-:Y:S01]  /*7520*/  FFMA R8, R27.reuse, R0, R8 ;  /* 0x000000001b087223 */ /* 0x040fe20000000008 */
[C---:B------:R-:W-:Y:S01]  /*7530*/  FFMA R9, R27.reuse, R2, R9 ;  /* 0x000000021b097223 */ /* 0x040fe20000000009 */
[----:B------:R-:W-:Y:S02]  /*7540*/  HADD2.F32 R0, -RZ, R37.H1_H1 ;  /* 0x30000025ff007230 */ /* 0x000fe40000004100 */
[----:B------:R-:W-:Y:S01]  /*7550*/  FFMA R10, R27, R3, R10 ;  /* 0x000000031b0a7223 */ /* 0x000fe2000000000a */
[----:B------:R-:W-:Y:S01]  /*7560*/  F2FP.F16.F32.PACK_AB R35, R11, R6 ;  /* 0x000000060b23723e */ /* 0x000fe200000000ff */
[C---:B------:R-:W-:Y:S01]  /*7570*/  FMUL R15, R24.reuse, R15 ;  /* 0x0000000f180f7220 */ /* 0x040fe20000400000 */
[--C-:B------:R-:W-:Y:S02]  /*7580*/  HADD2.F32 R2, -RZ, R38.reuse.H0_H0 ;  /* 0x20000026ff027230 */ /* 0x100fe40000004100 */
[C---:B------:R-:W-:Y:S01]  /*7590*/  FMUL R13, R24.reuse, R17 ;  /* 0x00000011180d7220 */ /* 0x040fe20000400000 */
[----:B------:R-:W-:Y:S01]  /*75a0*/  HADD2.F32 R3, -RZ, R38.H1_H1 ;  /* 0x30000026ff037230 */ /* 0x000fe20000004100 */
[----:B------:R1:W-:Y:S01]  /*75b0*/  STSM.16.M88.4 [R60+0x2200], R32 ;  /* 0x002200203c007844 */ /* 0x0003e20000000200 */
[----:B------:R-:W-:Y:S01]  /*75c0*/  F2FP.F16.F32.PACK_AB R8, R9, R8 ;  /* 0x000000080908723e */ /* 0x000fe200000000ff */
[--C-:B------:R-:W-:Y:S02]  /*75d0*/  HADD2.F32 R4, -RZ, R39.reuse.H0_H0 ;  /* 0x20000027ff047230 */ /* 0x100fe40000004100 */
[C---:B------:R-:W-:Y:S01]  /*75e0*/  FMUL R14, R24.reuse, R18 ;  /* 0x00000012180e7220 */ /* 0x040fe20000400000 */
[----:B------:R-:W-:Y:S02]  /*75f0*/  HADD2.F32 R5, -RZ, R39.H1_H1 ;  /* 0x30000027ff057230 */ /* 0x000fe40000004100 */
[C---:B------:R-:W-:Y:S01]  /*7600*/  FFMA R15, R27.reuse, R0, R15 ;  /* 0x000000001b0f7223 */ /* 0x040fe2000000000f */
[----:B------:R-:W-:Y:S01]  /*7610*/  MOV R0, UR45 ;  /* 0x0000002d00007c02 */ /* 0x000fe20008000f00 */
        /* <DEDUP_REMOVED lines=18> */
[----:B---3--:R-:W3:Y:S01]  /*7740*/  FENCE.VIEW.ASYNC.S ;  /* 0x00000000000073c6 */ /* 0x008ee20000000000 */
[----:B------:R-:W-:Y:S01]  /*7750*/  @P6 PRMT R0, R65, 0x654, R0 ;  /* 0x0000065441006816 */ /* 0x000fe20000000000 */
[----:B---3--:R-:W-:Y:S06]  /*7760*/  BAR.SYNC.DEFER_BLOCKING 0x1, 0x80 ;  /* 0x0042000000007b1d */ /* 0x008fec0000010000 */
[----:B------:R-:W-:Y:S05]  /*7770*/  @P0 BRA `(.L_x_122) ;  /* 0x0000000000280947 */ /* 0x000fea0003800000 */
[----:B------:R-:W3:Y:S01]  /*7780*/  LDCU.64 UR6, c[0x0][0x348] ;  /* 0x00006900ff0677ac */ /* 0x000ee20008000a00 */
[----:B------:R-:W-:Y:S02]  /*7790*/  UIADD3 UR9, UPT, UPT, UR49, 0x40, URZ ;  /* 0x0000004031097890 */ /* 0x000fe4000fffe0ff */
[----:B------:R-:W-:Y:S01]  /*77a0*/  UIADD3 UR8, UPT, UPT, UR44, 0x2200, URZ ;  /* 0x000022002c087890 */ /* 0x000fe2000fffe0ff */
[----:B------:R-:W-:Y:S01]  /*77b0*/  UMOV UR10, UR50 ;  /* 0x00000032000a7c82 */ /* 0x000fe20008000000 */
[----:B------:R-:W-:Y:S01]  /*77c0*/  UMOV UR11, UR36 ;  /* 0x00000024000b7c82 */ /* 0x000fe20008000000 */
[----:B---3--:R-:W-:Y:S04]  /*77d0*/  UIADD3 UR4, UP0, UPT, UR6, 0x680, URZ ;  /* 0x0000068006047890 */ /* 0x008fe8000ff1e0ff */
[----:B------:R-:W-:Y:S09]  /*77e0*/  UIADD3.X UR5, UPT, UPT, URZ, UR7, URZ, UP0, !UPT ;  /* 0x00000007ff057290 */ /* 0x000ff200087fe4ff */
[----:B------:R3:W-:Y:S01]  /*77f0*/  UTMASTG.3D [UR8], [UR4] ;  /* 0x00000008040073b5 */ /* 0x0007e20008010000 */
[----:B------:R0:W-:Y:S01]  /*7800*/  UTMACMDFLUSH ;  /* 0x00000000000079b7 */ /* 0x0001e20000000000 */
[----:B---3--:R-:W-:Y:S04]  /*7810*/  DEPBAR.LE SB0, 0x1 ;  /* 0x000080400000791a */ /* 0x008fe80000000000 */
.L_x_122:
[----:B------:R-:W-:Y:S05]  /*7820*/  BSYNC.RECONVERGENT B0 ;  /* 0x0000000000007941 */ /* 0x000fea0003800200 */
.L_x_121:
        /* <DEDUP_REMOVED lines=8> */
[----:B---3--:R-:W-:Y:S06]  /*78b0*/  @!P6 BRA `(.L_x_124) ;  /* 0x000000000040e947 */ /* 0x008fec0003800000 */
        /* <DEDUP_REMOVED lines=8> */
[----:B------:R-:W3:Y:S02]  /*7940*/  SYNCS.PHASECHK.TRANS64.TRYWAIT P0, [R3+URZ+0x30], R0 ;  /* 0x00003000030075a7 */ /* 0x000ee400080011ff */
[----:B---3--:R-:W-:Y:S05]  /*7950*/  @!P0 BRA `(.L_x_127) ;  /* 0x0000001400748947 */ /* 0x008fea0003800000 */
.L_x_126:
[----:B------:R-:W-:Y:S05]  /*7960*/  BSYNC B0 ;  /* 0x0000000000007941 */ /* 0x000fea0003800000 */
.L_x_125:
[----:B------:R-:W-:Y:S11]  /*7970*/  ISETP.NE.AND P0, PT, R64, RZ, PT ;  /* 0x000000ff4000720c */ /* 0x000ff60003f05270 */
[----:B------:R-:W-:Y:S02]  /*7980*/  @!UPT UIADD3 URZ, UPT, UPT, URZ, URZ, URZ ;  /* 0x000000fffffff290 */ /* 0x000fe4000fffe0ff */
[----:B------:R-:W-:Y:S05]  /*7990*/  @P0 WARPSYNC.ALL ;  /* 0x0000000000000948 */ /* 0x000fea0003800000 */
[----:B------:R4:W1:Y:S04]  /*79a0*/  @P0 LDSM.16.M88.4 R28, [R61+UR44+0x200] ;  /* 0x0002002c3d1c083b */ /* 0x0008680008000200 */
[----:B------:R4:W1:Y:S02]  /*79b0*/  @P0 LDSM.16.M88.4 R36, [R2+0x200] ;  /* 0x000200000224083b */ /* 0x0008640000000200 */
.L_x_124:
[----:B------:R-:W-:Y:S05]  /*79c0*/  BSYNC B1 ;  /* 0x0000000000017941 */ /* 0x000fea0003800000 */
.L_x_123:
[----:B---3--:R-:W-:Y:S05]  /*79d0*/  VIADD R0, R25, 0x60 ;  /* 0x0000006019007836 */ /* 0x008fea0000000000 */
[----:B------:R-:W-:Y:S04]  /*79e0*/  SHF.R.U32.HI R0, RZ, 0x15, R0 ;  /* 0x00000015ff007819 */ /* 0x000fe80000011600 */
[----:B------:R-:W-:Y:S11]  /*79f0*/  LOP3.LUT P0, RZ, R0, 0x3, R46, 0x48, !PT ;  /* 0x0000000300ff7812 */ /* 0x000ff6000780482e */
[----:B------:R-:W-:Y:S02]  /*7a00*/  @!UPT UIADD3 URZ, UPT, UPT, URZ, URZ, URZ ;  /* 0x000000fffffff290 */ /* 0x000fe4000fffe0ff */
[----:B------:R-:W-:Y:S05]  /*7a10*/  @!P0 BRA `(.L_x_128) ;  /* 0x0000000000408947 */ /* 0x000fea0003800000 */
[----:B------:R-:W3:Y:S01]  /*7a20*/  LDCU.64 UR8, c[0x4][0x70] ;  /* 0x01000e00ff0877ac */ /* 0x000ee20008000a00 */
[----:B------:R-:W-:Y:S01]  /*7a30*/  MOV R3, 0x0 ;  /* 0x0000000000037802 */ /* 0x000fe20000000f00 */
[----:B------:R-:W-:Y:S02]  /*7a40*/  HFMA2 R12, -RZ, RZ, 0, 5.9604644775390625e-08 ;  /* 0x00000001ff0c7431 */ /* 0x000fe400000001ff */
[----:B-1----:R-:W-:Y:S02]  /*7a50*/  IMAD.MOV.U32 R8, RZ, RZ, 0x192 ;  /* 0x00000192ff087424 */ /* 0x002fe400078e00ff */
[----:B------:R-:W-:Y:S01]  /*7a60*/  IMAD.MOV.U32 R13, RZ, RZ, RZ ;  /* 0x000000ffff0d7224 */ /* 0x000fe200078e00ff */
[----:B------:R-:W1:Y:S01]  /*7a70*/  LDCU.64 UR6, c[0x4][0x78] ;  /* 0x01000f00ff0677ac */ /* 0x000e620008000a00 */
[----:B----4-:R-:W4:Y:S01]  /*7a80*/  LDC.64 R2, c[0x4][R3] ;  /* 0x0100000003027b82 */ /* 0x010f220000000a00 */
        /* <DEDUP_REMOVED lines=9> */
.L_x_128:
[----:B------:R-:W-:Y:S01]  /*7b20*/  ISETP.NE.AND P0, PT, R57, RZ, PT ;  /* 0x000000ff3900720c */ /* 0x000fe20003f05270 */
[----:B------:R-:W-:Y:S05]  /*7b30*/  WARPSYNC.ALL ;  /* 0x0000000000007948 */ /* 0x000fea0003800000 */
[----:B------:R-:W-:Y:S01]  /*7b40*/  R2UR UR4, R25 ;  /* 0x00000000190472ca */ /* 0x000fe200000e0000 */
[----:B------:R-:W3:Y:S01]  /*7b50*/  S2UR UR5, SR_CgaCtaId ;  /* 0x00000000000579c3 */ /* 0x000ee20000008800 */
[--C-:B-1----:R-:W-:Y:S01]  /*7b60*/  HADD2.F32 R0, -RZ, R28.reuse.H0_H0 ;  /* 0x2000001cff007230 */ /* 0x102fe20000004100 */
[----:B------:R-:W-:Y:S01]  /*7b70*/  BSSY.RECONVERGENT B0, `(.L_x_129) ;  /* 0x0000052000007945 */ /* 0x000fe20003800200 */
[----:B----4-:R-:W-:Y:S02]  /*7b80*/  HADD2.F32 R2, -RZ, R28.H1_H1 ;  /* 0x3000001cff027230 */ /* 0x010fe40000004100 */
[--C-:B------:R-:W-:Y:S02]  /*7b90*/  HADD2.F32 R3, -RZ, R29.reuse.H0_H0 ;  /* 0x2000001dff037230 */ /* 0x100fe40000004100 */
[----:B------:R-:W-:Y:S02]  /*7ba0*/  HADD2.F32 R20, -RZ, R29.H1_H1 ;  /* 0x3000001dff147230 */ /* 0x000fe40000004100 */
[--C-:B------:R-:W-:Y:S02]  /*7bb0*/  HADD2.F32 R21, -RZ, R30.reuse.H0_H0 ;  /* 0x2000001eff157230 */ /* 0x100fe40000004100 */
[----:B------:R-:W-:Y:S01]  /*7bc0*/  HADD2.F32 R25, -RZ, R30.H1_H1 ;  /* 0x3000001eff197230 */ /* 0x000fe20000004100 */
[----:B------:R-:W1:Y:S01]  /*7bd0*/  LDTM.16dp256bit.x4 R4, tmem[UR4+0x60] ;  /* 0x00006004000479ee */ /* 0x000e620008120000 */
[----:B------:R-:W-:Y:S01]  /*7be0*/  R2UR UR4, R26 ;  /* 0x000000001a0472ca */ /* 0x000fe200000e0000 */
[----:B------:R-:W-:Y:S01]  /*7bf0*/  NOP ;  /* 0x0000000000007918 */ /* 0x000fe20000000000 */
[--C-:B------:R-:W-:Y:S02]  /*7c00*/  HADD2.F32 R26, -RZ, R31.reuse.H0_H0 ;  /* 0x2000001fff1a7230 */ /* 0x100fe40000004100 */
[----:B------:R-:W-:Y:S02]  /*7c10*/  HADD2.F32 R28, -RZ, R31.H1_H1 ;  /* 0x3000001fff1c7230 */ /* 0x000fe40000004100 */
[--C-:B------:R-:W-:Y:S02]  /*7c20*/  HADD2.F32 R29, -RZ, R36.reuse.H0_H0 ;  /* 0x20000024ff1d7230 */ /* 0x100fe40000004100 */
[----:B------:R-:W-:Y:S02]  /*7c30*/  HADD2.F32 R30, -RZ, R36.H1_H1 ;  /* 0x30000024ff1e7230 */ /* 0x000fe40000004100 */
[--C-:B------:R-:W-:Y:S02]  /*7c40*/  HADD2.F32 R31, -RZ, R37.reuse.H0_H0 ;  /* 0x20000025ff1f7230 */ /* 0x100fe40000004100 */
[----:B------:R-:W-:Y:S01]  /*7c50*/  HADD2.F32 R32, -RZ, R37.H1_H1 ;  /* 0x30000025ff207230 */ /* 0x000fe20000004100 */
[----:B------:R-:W-:Y:S01]  /*7c60*/  UIADD3 UR4, UPT, UPT, UR4, 0xc0, URZ ;  /* 0x000000c004047890 */ /* 0x000fe2000fffe0ff */
[--C-:B------:R-:W-:Y:S02]  /*7c70*/  HADD2.F32 R33, -RZ, R38.reuse.H0_H0 ;  /* 0x20000026ff217230 */ /* 0x100fe40000004100 */
[----:B------:R-:W-:Y:S02]  /*7c80*/  HADD2.F32 R34, -RZ, R38.H1_H1 ;  /* 0x30000026ff227230 */ /* 0x000fe40000004100 */
[--C-:B------:R-:W-:Y:S02]  /*7c90*/  HADD2.F32 R35, -RZ, R39.reuse.H0_H0 ;  /* 0x20000027ff237230 */ /* 0x100fe40000004100 */
[----:B------:R-:W-:Y:S02]  /*7ca0*/  HADD2.F32 R36, -RZ, R39.H1_H1 ;  /* 0x30000027ff247230 */ /* 0x000fe40000004100 */
[C---:B-1----:R-:W-:Y:S01]  /*7cb0*/  FMUL R4, R24.reuse, R4 ;  /* 0x0000000418047220 */ /* 0x042fe20000400000 */
[----:B---3--:R-:W-:Y:S01]  /*7cc0*/  UPRMT UR4, UR5, 0x654, UR4 ;  /* 0x0000065405047896 */ /* 0x008fe20008000004 */
[C---:B------:R-:W-:Y:S01]  /*7cd0*/  FMUL R5, R24.reuse, R5 ;  /* 0x0000000518057220 */ /* 0x040fe20000400000 */
[C---:B------:R-:W-:Y:S01]  /*7ce0*/  FMUL R6, R24.reuse, R6 ;  /* 0x0000000618067220 */ /* 0x040fe20000400000 */
[C---:B------:R-:W-:Y:S01]  /*7cf0*/  FFMA R4, R27.reuse, R0, R4 ;  /* 0x000000001b047223 */ /* 0x040fe20000000004 */
[C---:B------:R-:W-:Y:S01]  /*7d00*/  FMUL R7, R24.reuse, R7 ;  /* 0x0000000718077220 */ /* 0x040fe20000400000 */
[C---:B------:R-:W-:Y:S01]  /*7d10*/  FFMA R5, R27.reuse, R2, R5 ;  /* 0x000000021b057223 */ /* 0x040fe20000000005 */
[C---:B------:R-:W-:Y:S01]  /*7d20*/  FFMA R6, R27.reuse, R3, R6 ;  /* 0x000000031b067223 */ /* 0x040fe20000000006 */
[C---:B------:R-:W-:Y:S01]  /*7d30*/  FMUL R8, R24.reuse, R8 ;  /* 0x0000000818087220 */ /* 0x040fe20000400000 */
[----:B------:R-:W-:Y:S01]  /*7d40*/  FFMA R7, R27, R20, R7 ;  /* 0x000000141b077223 */ /* 0x000fe20000000007 */
[----:B------:R-:W-:Y:S01]  /*7d50*/  SYNCS.ARRIVE.TRANS64.RED.A1T0 RZ, [UR4], RZ ;  /* 0x000000ffffff79a7 */ /* 0x000fe20008100404 */
[----:B------:R-:W-:Y:S01]  /*7d60*/  F2FP.F16.F32.PACK_AB R4, R5, R4 ;  /* 0x000000040504723e */ /* 0x000fe200000000ff */
[----:B------:R-:W-:Y:S01]  /*7d70*/  FFMA R8, R27, R21, R8 ;  /* 0x000000151b087223 */ /* 0x000fe20000000008 */
[C---:B------:R-:W-:Y:S01]  /*7d80*/  FMUL R9, R24.reuse, R9 ;  /* 0x0000000918097220 */ /* 0x040fe20000400000 */
[----:B------:R-:W-:Y:S01]  /*7d90*/  F2FP.F16.F32.PACK_AB R5, R7, R6 ;  /* 0x000000060705723e */ /* 0x000fe200000000ff */
[C---:B------:R-:W-:Y:S01]  /*7da0*/  FMUL R0, R24.reuse, R10 ;  /* 0x0000000a18007220 */ /* 0x040fe20000400000 */
[C---:B------:R-:W-:Y:S01]  /*7db0*/  FMUL R2, R24.reuse, R11 ;  /* 0x0000000b18027220 */ /* 0x040fe20000400000 */
[C---:B------:R-:W-:Y:S01]  /*7dc0*/  FMUL R3, R24.reuse, R12 ;  /* 0x0000000c18037220 */ /* 0x040fe20000400000 */
[C---:B------:R-:W-:Y:S01]  /*7dd0*/  FFMA R9, R27.reuse, R25, R9 ;  /* 0x000000191b097223 */ /* 0x040fe20000000009 */
[C---:B------:R-:W-:Y:S01]  /*7de0*/  FMUL R10, R24.reuse, R13 ;  /* 0x0000000d180a7220 */ /* 0x040fe20000400000 */
[C---:B------:R-:W-:Y:S01]  /*7df0*/  FFMA R0, R27.reuse, R26, R0 ;  /* 0x0000001a1b007223 */ /* 0x040fe20000000000 */
[C---:B------:R-:W-:Y:S01]  /*7e00*/  FMUL R11, R24.reuse, R14 ;  /* 0x0000000e180b7220 */ /* 0x040fe20000400000 */
[C---:B------:R-:W-:Y:S01]  /*7e10*/  FFMA R2, R27.reuse, R28, R2 ;  /* 0x0000001c1b027223 */ /* 0x040fe20000000002 */
[C---:B------:R-:W-:Y:S01]  /*7e20*/  FMUL R15, R24.reuse, R15 ;  /* 0x0000000f180f7220 */ /* 0x040fe20000400000 */
[C---:B------:R-:W-:Y:S01]  /*7e30*/  FMUL R12, R24.reuse, R16 ;  /* 0x00000010180c7220 */ /* 0x040fe20000400000 */
[C---:B------:R-:W-:Y:S01]  /*7e40*/  FFMA R3, R27.reuse, R29, R3 ;  /* 0x0000001d1b037223 */ /* 0x040fe20000000003 */
[C---:B------:R-:W-:Y:S01]  /*7e50*/  FMUL R13, R24.reuse, R17 ;  /* 0x00000011180d7220 */ /* 0x040fe20000400000 */
[C---:B------:R-:W-:Y:S01]  /*7e60*/  FFMA R10, R27.reuse, R30, R10 ;  /* 0x0000001e1b0a7223 */ /* 0x040fe2000000000a */
[C---:B------:R-:W-:Y:S01]  /*7e70*/  FMUL R14, R24.reuse, R18 ;  /* 0x00000012180e7220 */ /* 0x040fe20000400000 */
[C---:B------:R-:W-:Y:S01]  /*7e80*/  FFMA R11, R27.reuse, R31, R11 ;  /* 0x0000001f1b0b7223 */ /* 0x040fe2000000000b */
        /* <DEDUP_REMOVED lines=32> */
.L_x_130:
[----:B------:R-:W-:Y:S05]  /*8090*/  BSYNC.RECONVERGENT B0 ;  /* 0x0000000000007941 */ /* 0x000fea0003800200 */
.L_x_129:
[----:B------:R-:W-:Y:S01]  /*80a0*/  BAR.SYNC.DEFER_BLOCKING 0x1, 0x80 ;  /* 0x0042000000007b1d */ /* 0x000fe20000010000 */
[----:B------:R-:W-:Y:S01]  /*80b0*/  UISETP.NE.AND UP0, UPT, UR47, -0x4, UPT ;  /* 0xfffffffc2f00788c */ /* 0x000fe2000bf05270 */
[----:B------:R-:W-:Y:S08]  /*80c0*/  IADD3 R22, PT, PT, R22, 0x1, RZ ;  /* 0x0000000116167810 */ /* 0x000ff00007ffe0ff */
[----:B------:R-:W-:Y:S05]  /*80d0*/  BRA.U !UP0, `(.L_x_131) ;  /* 0x0000000108247547 */ /* 0x000fea000b800000 */
[----:B------:R-:W-:Y:S01]  /*80e0*/  ISETP.NE.AND P0, PT, R58, RZ, PT ;  /* 0x000000ff3a00720c */ /* 0x000fe20003f05270 */
[----:B------:R-:W-:Y:S01]  /*80f0*/  IMAD.U32 R0, RZ, RZ, UR46 ;  /* 0x0000002eff007e24 */ /* 0x000fe2000f8e00ff */
[----:B------:R-:W-:Y:S04]  /*8100*/  UIADD3 UR4, UPT, UPT, UR46, 0x1, URZ ;  /* 0x000000012e047890 */ /* 0x000fe8000fffe0ff */
[----:B------:R-:W-:Y:S04]  /*8110*/  UISETP.NE.AND UP0, UPT, UR4, 0x4, UPT ;  /* 0x000000040400788c */ /* 0x000fe8000bf05270 */
[----:B------:R-:W-:Y:S03]  /*8120*/  USEL UR46, UR4, URZ, UP0 ;  /* 0x000000ff042e7287 */ /* 0x000fe60008000000 */
[----:B------:R-:W-:Y:S05]  /*8130*/  @P0 LEA R0, R0, UR44, 0x3 ;  /* 0x0000002c00000c11 */ /* 0x000fea000f8e18ff */
[----:B------:R-:W-:Y:S05]  /*8140*/  @P0 VIADD R0, R0, 0x50 ;  /* 0x0000005000000836 */ /* 0x000fea0000000000 */
[----:B------:R-:W-:Y:S04]  /*8150*/  @P0 PRMT R0, R65, 0x654, R0 ;  /* 0x0000065441000816 */ /* 0x000fe80000000000 */
[----:B------:R3:W-:Y:S03]  /*8160*/  @P0 SYNCS.ARRIVE.TRANS64.RED.A1T0 RZ, [R0+URZ], RZ ;  /* 0x000000ff00ff09a7 */ /* 0x0007e600081004ff */
.L_x_131:
[----:B------:R-:W-:Y:S01]  /*8170*/  R2UR UR5, R47 ;  /* 0x000000002f0572ca */ /* 0x000fe200000e0000 */
[----:B------:R-:W-:Y:S01]  /*8180*/  UISETP.NE.AND UP0, UPT, UR61, URZ, UPT ;  /* 0x000000ff3d00728c */ /* 0x000fe2000bf05270 */
[----:B------:R-:W-:Y:S01]  /*8190*/  R2UR UR4, R48 ;  /* 0x00000000300472ca */ /* 0x000fe200000e0000 */
[----:B------:R-:W-:Y:S01]  /*81a0*/  UIADD3 UR47, UPT, UPT, UR47, 0x4, URZ ;  /* 0x000000042f2f7890 */ /* 0x000fe2000fffe0ff */
[----:B------:R-:W-:Y:S01]  /*81b0*/  ISETP.NE.AND P0, PT, R52, 0x2, PT ;  /* 0x000000023400780c */ /* 0x000fe20003f05270 */
[----:B------:R-:W-:Y:S01]  /*81c0*/  UMOV UR36, UR60 ;  /* 0x0000003c00247c82 */ /* 0x000fe20008000000 */
[----:B------:R-:W-:Y:S02]  /*81d0*/  ISETP.NE.AND P1, PT, R22, 0x4, PT ;  /* 0x000000041600780c */ /* 0x000fe40003f25270 */
[----:B------:R-:W-:Y:S02]  /*81e0*/  SEL R2, RZ, 0x1, P0 ;  /* 0x00000001ff027807 */ /* 0x000fe40000000000 */
[----:B---3--:R-:W-:Y:S02]  /*81f0*/  SEL R0, RZ, 0x1, P1 ;  /* 0x00000001ff007807 */ /* 0x008fe40000800000 */
[----:B------:R-:W-:Y:S01]  /*8200*/  LOP3.LUT R53, R53, R2, RZ, 0x3c, !PT ;  /* 0x0000000235357212 */ /* 0x000fe200078e3cff */
[----:B------:R-:W-:Y:S01]  /*8210*/  UIADD3 UR20, UPT, UPT, UR37, UR5, URZ ;  /* 0x0000000525147290 */ /* 0x000fe2000fffe0ff */
[----:B------:R-:W-:Y:S01]  /*8220*/  LOP3.LUT R54, R54, R0, RZ, 0x3c, !PT ;  /* 0x0000000036367212 */ /* 0x000fe200078e3cff */
[----:B------:R-:W-:Y:S01]  /*8230*/  UIADD3 UR16, UPT, UPT, UR38, UR4, URZ ;  /* 0x0000000426107290 */ /* 0x000fe2000fffe0ff */
[----:B------:R-:W-:Y:S02]  /*8240*/  SEL R52, R52, RZ, P0 ;  /* 0x000000ff34347207 */ /* 0x000fe40000000000 */
[----:B------:R-:W-:Y:S01]  /*8250*/  SEL R22, R22, RZ, P1 ;  /* 0x000000ff16167207 */ /* 0x000fe20000800000 */
[----:B------:R-:W-:Y:S08]  /*8260*/  BRA.U UP0, `(.L_x_132) ;  /* 0xffffffcd00b07547 */ /* 0x000ff0000b83ffff */
[----:B------:R-:W-:-:S13]  /*8270*/  R2UR UR4, R49 ;  /* 0x00000000310472ca */ /* 0x000fda00000e0000 */
[----:B------:R-:W-:-:S09]  /*8280*/  UISETP.NE.AND UP0, UPT, UR4, URZ, UPT ;  /* 0x000000ff0400728c */ /* 0x000fd2000bf05270 */
[----:B------:R-:W-:Y:S05]  /*8290*/  BRA.U !UP0, `(.L_x_133) ;  /* 0x0000000108487547 */ /* 0x000fea000b800000 */
[----:B------:R-:W3:Y:S02]  /*82a0*/  LDCU.64 UR4, c[0x0][0x890] ;  /* 0x00011200ff0477ac */ /* 0x000ee40008000a00 */
[----:B---3--:R-:W-:-:S04]  /*82b0*/  UISETP.NE.U32.AND UP0, UPT, UR4, URZ, UPT ;  /* 0x000000ff0400728c */ /* 0x008fc8000bf05070 */
[----:B------:R-:W-:-:S09]  /*82c0*/  UISETP.NE.AND.EX UP0, UPT, UR5, URZ, UPT, UP0 ;  /* 0x000000ff0500728c */ /* 0x000fd2000bf05300 */
[----:B------:R-:W-:Y:S05]  /*82d0*/  BRA.U UP0, `(.L_x_134) ;  /* 0x00000001000c7547 */ /* 0x000fea000b800000 */
[----:B------:R-:W-:-:S13]  /*82e0*/  FSETP.NEU.AND P0, PT, R27, RZ, PT ;  /* 0x000000ff1b00720b */ /* 0x000fda0003f0d000 */
[----:B------:R-:W-:Y:S05]  /*82f0*/  @!P0 EXIT ;  /* 0x000000000000894d */ /* 0x000fea0003800000 */
[----:B------:R-:W-:Y:S05]  /*8300*/  BRA `(.L_x_133) ;  /* 0x00000000002c7947 */ /* 0x000fea0003800000 */
.L_x_134:
[----:B------:R-:W-:Y:S01]  /*8310*/  ISETP.NE.AND P0, PT, R51, RZ, PT ;  /* 0x000000ff3300720c */ /* 0x000fe20003f05270 */
[----:B------:R-:W-:-:S12]  /*8320*/  BSSY.RECONVERGENT B0, `(.L_x_133) ;  /* 0x0000009000007945 */ /* 0x000fd80003800200 */
[----:B------:R-:W-:Y:S05]  /*8330*/  @P0 BRA `(.L_x_135) ;  /* 0x0000000000140947 */ /* 0x000fea0003800000 */
[----:B------:R-:W3:Y:S02]  /*8340*/  LDCU.64 UR4, c[0x0][0x888] ;  /* 0x00011100ff0477ac */ /* 0x000ee40008000a00 */
[----:B---3--:R-:W-:-:S04]  /*8350*/  ISETP.NE.U32.AND P0, PT, RZ, UR4, PT ;  /* 0x00000004ff007c0c */ /* 0x008fc8000bf05070 */
[----:B------:R-:W-:-:S13]  /*8360*/  ISETP.NE.AND.EX P0, PT, RZ, UR5, PT, P0 ;  /* 0x00000005ff007c0c */ /* 0x000fda000bf05300 */
[----:B------:R-:W-:Y:S05]  /*8370*/  @!P0 EXIT ;  /* 0x000000000000894d */ /* 0x000fea0003800000 */
[----:B------:R-:W-:Y:S05]  /*8380*/  BRA `(.L_x_136) ;  /* 0x0000000000087947 */ /* 0x000fea0003800000 */
.L_x_135:
[----:B------:R-:W-:-:S13]  /*8390*/  FSETP.NEU.AND P0, PT, R27, RZ, PT ;  /* 0x000000ff1b00720b */ /* 0x000fda0003f0d000 */
[----:B------:R-:W-:Y:S05]  /*83a0*/  @!P0 EXIT ;  /* 0x000000000000894d */ /* 0x000fea0003800000 */
.L_x_136:
[----:B------:R-:W-:Y:S05]  /*83b0*/  BSYNC.RECONVERGENT B0 ;  /* 0x0000000000007941 */ /* 0x000fea0003800200 */
.L_x_133:
[----:B------:R-:W3:Y:S01]  /*83c0*/  S2UR UR5, SR_CgaCtaId ;  /* 0x00000000000579c3 */ /* 0x000ee20000008800 */
[----:B------:R-:W-:Y:S01]  /*83d0*/  ULEA UR4, UR46, UR44, 0x3 ;  /* 0x0000002c2e047291 */ /* 0x000fe2000f8e18ff */
[----:B------:R-:W-:-:S04]  /*83e0*/  DEPBAR.LE SB0, 0x0 ;  /* 0x000080000000791a */ /* 0x000fc80000000000 */
[----:B------:R-:W-:-:S04]  /*83f0*/  UIADD3 UR4, UPT, UPT, UR4, 0x50, URZ ;  /* 0x0000005004047890 */ /* 0x000fc8000fffe0ff */
[----:B---3--:R-:W-:-:S09]  /*8400*/  UPRMT UR4, UR5, 0x654, UR4 ;  /* 0x0000065405047896 */ /* 0x008fd20008000004 */
[----:B------:R-:W-:Y:S01]  /*8410*/  SYNCS.ARRIVE.TRANS64.RED.A1T0 RZ, [UR4], RZ ;  /* 0x000000ffffff79a7 */ /* 0x000fe20008100404 */
[----:B------:R-:W-:Y:S05]  /*8420*/  EXIT ;  /* 0x000000000000794d */ /* 0x000fea0003800000 */
.L_x_24:
[----:B--2---:R2:W3:Y:S02]  /*8430*/  SYNCS.PHASECHK.TRANS64.TRYWAIT P0, [R0+URZ+0xf0], R2 ;  /* 0x0000f002000075a7 */ /* 0x0044e400080011ff */
[----:B---3--:R-:W-:Y:S05]  /*8440*/  @!P0 NANOSLEEP.SYNCS 0x989680 ;  /* 0x009896800000895d */ /* 0x008fea0003900000 */
[----:B------:R-:W3:Y:S02]  /*8450*/  @!P0 SYNCS.PHASECHK.TRANS64 P0, [R0+URZ+0xf0], R2 ;  /* 0x0000f002000085a7 */ /* 0x000ee400080010ff */
[----:B---3--:R-:W-:Y:S05]  /*8460*/  @!P0 BRA `(.L_x_24) ;  /* 0xfffffffc00f08947 */ /* 0x008fea000383ffff */
[----:B------:R-:W-:Y:S05]  /*8470*/  BRA `(.L_x_137) ;  /* 0xffffff9400187947 */ /* 0x000fea000383ffff */
.L_x_27:
[----:B--2---:R-:W-:-:S07]  /*8480*/  MOV R0, UR33 ;  /* 0x0000002100007c02 */ /* 0x004fce0008000f00 */
.L_x_138:
[----:B--2---:R2:W3:Y:S02]  /*8490*/  SYNCS.PHASECHK.TRANS64.TRYWAIT P0, [R0+URZ+0x18], R3 ;  /* 0x00001803000075a7 */ /* 0x0044e400080011ff */
[----:B---3--:R-:W-:Y:S05]  /*84a0*/  @!P0 NANOSLEEP.SYNCS 0x989680 ;  /* 0x009896800000895d */ /* 0x008fea0003900000 */
[----:B------:R-:W3:Y:S02]  /*84b0*/  @!P0 SYNCS.PHASECHK.TRANS64 P0, [R0+URZ+0x18], R3 ;  /* 0x00001803000085a7 */ /* 0x000ee400080010ff */
[----:B---3--:R-:W-:Y:S05]  /*84c0*/  @!P0 BRA `(.L_x_138) ;  /* 0xfffffffc00f08947 */ /* 0x008fea000383ffff */
[----:B------:R-:W-:Y:S05]  /*84d0*/  BRA `(.L_x_26) ;  /* 0xffffff9400587947 */ /* 0x000fea000383ffff */
.L_x_34:
[----:B-1----:R-:W-:-:S07]  /*84e0*/  MOV R0, UR17 ;  /* 0x0000001100007c02 */ /* 0x002fce0008000f00 */
.L_x_139:
[----:B-1----:R1:W2:Y:S02]  /*84f0*/  SYNCS.PHASECHK.TRANS64.TRYWAIT P0, [R0+URZ+0x18], R3 ;  /* 0x00001803000075a7 */ /* 0x0022a400080011ff */
[----:B--2---:R-:W-:Y:S05]  /*8500*/  @!P0 NANOSLEEP.SYNCS 0x989680 ;  /* 0x009896800000895d */ /* 0x004fea0003900000 */
[----:B------:R-:W2:Y:S02]  /*8510*/  @!P0 SYNCS.PHASECHK.TRANS64 P0, [R0+URZ+0x18], R3 ;  /* 0x00001803000085a7 */ /* 0x000ea400080010ff */
[----:B--2---:R-:W-:Y:S05]  /*8520*/  @!P0 BRA `(.L_x_139) ;  /* 0xfffffffc00f08947 */ /* 0x004fea000383ffff */
[----:B------:R-:W-:Y:S05]  /*8530*/  BRA `(.L_x_33) ;  /* 0xffffff9800187947 */ /* 0x000fea000383ffff */
.L_x_39:
[----:B-1----:R1:W2:Y:S02]  /*8540*/  SYNCS.PHASECHK.TRANS64.TRYWAIT P0, [R3+URZ+0x80], R0 ;  /* 0x00008000030075a7 */ /* 0x0022a400080011ff */
[----:B--2---:R-:W-:Y:S05]  /*8550*/  @!P0 NANOSLEEP.SYNCS 0x989680 ;  /* 0x009896800000895d */ /* 0x004fea0003900000 */
[----:B------:R-:W2:Y:S02]  /*8560*/  @!P0 SYNCS.PHASECHK.TRANS64 P0, [R3+URZ+0x80], R0 ;  /* 0x00008000030085a7 */ /* 0x000ea400080010ff */
[----:B--2---:R-:W-:Y:S05]  /*8570*/  @!P0 BRA `(.L_x_39) ;  /* 0xfffffffc00f08947 */ /* 0x004fea000383ffff */
[----:B------:R-:W-:Y:S05]  /*8580*/  BRA `(.L_x_140) ;  /* 0xffffff9800b87947 */ /* 0x000fea000383ffff */
.L_x_43:
[----:B------:R-:W-:-:S07]  /*8590*/  MOV R0, UR4 ;  /* 0x0000000400007c02 */ /* 0x000fce0008000f00 */
.L_x_141:
[----:B-1----:R1:W2:Y:S02]  /*85a0*/  SYNCS.PHASECHK.TRANS64.TRYWAIT P0, [R0+URZ], R2 ;  /* 0x00000002000075a7 */ /* 0x0022a400080011ff */
[----:B--2---:R-:W-:Y:S05]  /*85b0*/  @!P0 NANOSLEEP.SYNCS 0x989680 ;  /* 0x009896800000895d */ /* 0x004fea0003900000 */
[----:B------:R-:W2:Y:S02]  /*85c0*/  @!P0 SYNCS.PHASECHK.TRANS64 P0, [R0+URZ], R2 ;  /* 0x00000002000085a7 */ /* 0x000ea400080010ff */
[----:B--2---:R-:W-:Y:S05]  /*85d0*/  @!P0 BRA `(.L_x_141) ;  /* 0xfffffffc00f08947 */ /* 0x004fea000383ffff */
[----:B------:R-:W-:Y:S05]  /*85e0*/  BRA `(.L_x_142) ;  /* 0xffffffa000647947 */ /* 0x000fea000383ffff */
.L_x_44:
[----:B------:R-:W-:-:S07]  /*85f0*/  MOV R0, UR5 ;  /* 0x0000000500007c02 */ /* 0x000fce0008000f00 */
.L_x_143:
[----:B-1----:R1:W2:Y:S02]  /*8600*/  SYNCS.PHASECHK.TRANS64.TRYWAIT P0, [R0+URZ], R2 ;  /* 0x00000002000075a7 */ /* 0x0022a400080011ff */
[----:B--2---:R-:W-:Y:S05]  /*8610*/  @!P0 NANOSLEEP.SYNCS 0x989680 ;  /* 0x009896800000895d */ /* 0x004fea0003900000 */
[----:B------:R-:W2:Y:S02]  /*8620*/  @!P0 SYNCS.PHASECHK.TRANS64 P0, [R0+URZ], R2 ;  /* 0x00000002000085a7 */ /* 0x000ea400080010ff */
[----:B--2---:R-:W-:Y:S05]  /*8630*/  @!P0 BRA `(.L_x_143) ;  /* 0xfffffffc00f08947 */ /* 0x004fea000383ffff */
[----:B------:R-:W-:Y:S05]  /*8640*/  BRA `(.L_x_144) ;  /* 0xffffffa000707947 */ /* 0x000fea000383ffff */
.L_x_47:
[----:B-1----:R1:W2:Y:S02]  /*8650*/  SYNCS.PHASECHK.TRANS64.TRYWAIT P0, [R2+URZ+0xe0], R4 ;  /* 0x0000e004020075a7 */ /* 0x0022a400080011ff */
[----:B--2---:R-:W-:Y:S05]  /*8660*/  @!P0 NANOSLEEP.SYNCS 0x989680 ;  /* 0x009896800000895d */ /* 0x004fea0003900000 */
[----:B------:R-:W2:Y:S02]  /*8670*/  @!P0 SYNCS.PHASECHK.TRANS64 P0, [R2+URZ+0xe0], R4 ;  /* 0x0000e004020085a7 */ /* 0x000ea400080010ff */
[----:B--2---:R-:W-:Y:S05]  /*8680*/  @!P0 BRA `(.L_x_47) ;  /* 0xfffffffc00f08947 */ /* 0x004fea000383ffff */
[----:B------:R-:W-:Y:S05]  /*8690*/  BRA `(.L_x_145) ;  /* 0xffffffa000d47947 */ /* 0x000fea000383ffff */
.L_x_48:
[----:B------:R-:W-:-:S07]  /*86a0*/  MOV R2, UR4 ;  /* 0x0000000400027c02 */ /* 0x000fce0008000f00 */
.L_x_146:
[----:B-1----:R1:W2:Y:S02]  /*86b0*/  SYNCS.PHASECHK.TRANS64.TRYWAIT P0, [R2+URZ+0x90], R5 ;  /* 0x00009005020075a7 */ /* 0x0022a400080011ff */
[----:B--2---:R-:W-:Y:S05]  /*86c0*/  @!P0 NANOSLEEP.SYNCS 0x989680 ;  /* 0x009896800000895d */ /* 0x004fea0003900000 */
[----:B------:R-:W2:Y:S02]  /*86d0*/  @!P0 SYNCS.PHASECHK.TRANS64 P0, [R2+URZ+0x90], R5 ;  /* 0x00009005020085a7 */ /* 0x000ea400080010ff */
[----:B--2---:R-:W-:Y:S05]  /*86e0*/  @!P0 BRA `(.L_x_146) ;  /* 0xfffffffc00f08947 */ /* 0x004fea000383ffff */
[----:B------:R-:W-:Y:S05]  /*86f0*/  BRA `(.L_x_147) ;  /* 0xffffffa000e47947 */ /* 0x000fea000383ffff */
.L_x_49:
[----:B-1----:R1:W2:Y:S02]  /*8700*/  SYNCS.PHASECHK.TRANS64.TRYWAIT P1, [R2+URZ+0x80], R4 ;  /* 0x00008004020075a7 */ /* 0x0022a400080211ff */
[----:B--2---:R-:W-:Y:S05]  /*8710*/  @!P1 NANOSLEEP.SYNCS 0x989680 ;  /* 0x009896800000995d */ /* 0x004fea0003900000 */
[----:B------:R-:W2:Y:S02]  /*8720*/  @!P1 SYNCS.PHASECHK.TRANS64 P1, [R2+URZ+0x80], R4 ;  /* 0x00008004020095a7 */ /* 0x000ea400080210ff */
[----:B--2---:R-:W-:Y:S05]  /*8730*/  @!P1 BRA `(.L_x_49) ;  /* 0xfffffffc00f09947 */ /* 0x004fea000383ffff */
[----:B------:R-:W-:Y:S05]  /*8740*/  BRA `(.L_x_148) ;  /* 0xffffffa400147947 */ /* 0x000fea000383ffff */
.L_x_52:
[----:B------:R-:W-:-:S07]  /*8750*/  MOV R0, UR4 ;  /* 0x0000000400007c02 */ /* 0x000fce0008000f00 */
.L_x_149:
[----:B-1----:R1:W2:Y:S02]  /*8760*/  SYNCS.PHASECHK.TRANS64.TRYWAIT P0, [R0+URZ+0x90], R2 ;  /* 0x00009002000075a7 */ /* 0x0022a400080011ff */
[----:B--2---:R-:W-:Y:S05]  /*8770*/  @!P0 NANOSLEEP.SYNCS 0x989680 ;  /* 0x009896800000895d */ /* 0x004fea0003900000 */
[----:B------:R-:W2:Y:S02]  /*8780*/  @!P0 SYNCS.PHASECHK.TRANS64 P0, [R0+URZ+0x90], R2 ;  /* 0x00009002000085a7 */ /* 0x000ea400080010ff */
[----:B--2---:R-:W-:Y:S05]  /*8790*/  @!P0 BRA `(.L_x_149) ;  /* 0xfffffffc00f08947 */ /* 0x004fea000383ffff */
[----:B------:R-:W-:Y:S05]  /*87a0*/  BRA `(.L_x_51) ;  /* 0xffffffa400687947 */ /* 0x000fea000383ffff */
.L_x_59:
[----:B-1----:R1:W2:Y:S02]  /*87b0*/  SYNCS.PHASECHK.TRANS64.TRYWAIT P1, [R0+URZ+0x80], R2 ;  /* 0x00008002000075a7 */ /* 0x0022a400080211ff */
[----:B--2---:R-:W-:Y:S05]  /*87c0*/  @!P1 NANOSLEEP.SYNCS 0x989680 ;  /* 0x009896800000995d */ /* 0x004fea0003900000 */
[----:B------:R-:W2:Y:S02]  /*87d0*/  @!P1 SYNCS.PHASECHK.TRANS64 P1, [R0+URZ+0x80], R2 ;  /* 0x00008002000095a7 */ /* 0x000ea400080210ff */
[----:B--2---:R-:W-:Y:S05]  /*87e0*/  @!P1 BRA `(.L_x_59) ;  /* 0xfffffffc00f09947 */ /* 0x004fea000383ffff */
[----:B------:R-:W-:Y:S05]  /*87f0*/  BRA `(.L_x_150) ;  /* 0xffffffa800d07947 */ /* 0x000fea000383ffff */
.L_x_60:
[----:B------:R-:W-:-:S07]  /*8800*/  MOV R2, UR23 ;  /* 0x0000001700027c02 */ /* 0x000fce0008000f00 */
.L_x_151:
[----:B-1----:R1:W2:Y:S02]  /*8810*/  SYNCS.PHASECHK.TRANS64.TRYWAIT P0, [R2+URZ+0xc0], R0 ;  /* 0x0000c000020075a7 */ /* 0x0022a400080011ff */
[----:B--2---:R-:W-:Y:S05]  /*8820*/  @!P0 NANOSLEEP.SYNCS 0x989680 ;  /* 0x009896800000895d */ /* 0x004fea0003900000 */
[----:B------:R-:W2:Y:S02]  /*8830*/  @!P0 SYNCS.PHASECHK.TRANS64 P0, [R2+URZ+0xc0], R0 ;  /* 0x0000c000020085a7 */ /* 0x000ea400080010ff */
[----:B--2---:R-:W-:Y:S05]  /*8840*/  @!P0 BRA `(.L_x_151) ;  /* 0xfffffffc00f08947 */ /* 0x004fea000383ffff */
[----:B------:R-:W-:Y:S05]  /*8850*/  BRA `(.L_x_152) ;  /* 0xffffffac00207947 */ /* 0x000fea000383ffff */
.L_x_63:
[----:B------:R-:W-:Y:S07]  /*8860*/  MOV R0, UR5 ;  /* 0x0000000500007c02 */ /* 0x000fee0008000f00 */
.L_x_153:
[----:B-1----:R1:W2:Y:S02]  /*8870*/  SYNCS.PHASECHK.TRANS64.TRYWAIT P0, [R0+URZ], R2 ;  /* 0x00000002000075a7 */ /* 0x0022a400080011ff */
[----:B--2---:R-:W-:Y:S05]  /*8880*/  @!P0 NANOSLEEP.SYNCS 0x989680 ;  /* 0x009896800000895d */ /* 0x004fea0003900000 */
[----:B------:R-:W2:Y:S02]  /*8890*/  @!P0 SYNCS.PHASECHK.TRANS64 P0, [R0+URZ], R2 ;  /* 0x00000002000085a7 */ /* 0x000ea400080010ff */
[----:B--2---:R-:W-:Y:S05]  /*88a0*/  @!P0 BRA `(.L_x_153) ;  /* 0xfffffffc00f08947 */ /* 0x004fea000383ffff */
[----:B------:R-:W-:Y:S05]  /*88b0*/  BRA `(.L_x_62) ;  /* 0xffffffac003c7947 */ /* 0x000fea000383ffff */
.L_x_66:
[----:B------:R-:W-:-:S07]  /*88c0*/  MOV R0, UR4 ;  /* 0x0000000400007c02 */ /* 0x000fce0008000f00 */
.L_x_154:
[----:B--2---:R2:W4:Y:S02]  /*88d0*/  SYNCS.PHASECHK.TRANS64.TRYWAIT P0, [R0+URZ], R2 ;  /* 0x00000002000075a7 */ /* 0x00452400080011ff */
[----:B----4-:R-:W-:Y:S05]  /*88e0*/  @!P0 NANOSLEEP.SYNCS 0x989680 ;  /* 0x009896800000895d */ /* 0x010fea0003900000 */
[----:B------:R-:W4:Y:S02]  /*88f0*/  @!P0 SYNCS.PHASECHK.TRANS64 P0, [R0+URZ], R2 ;  /* 0x00000002000085a7 */ /* 0x000f2400080010ff */
[----:B----4-:R-:W-:Y:S05]  /*8900*/  @!P0 BRA `(.L_x_154) ;  /* 0xfffffffc00f08947 */ /* 0x010fea000383ffff */
[----:B------:R-:W-:Y:S05]  /*8910*/  BRA `(.L_x_155) ;  /* 0xffffffac00f07947 */ /* 0x000fea000383ffff */
.L_x_67:
[----:B------:R-:W-:-:S07]  /*8920*/  MOV R0, UR5 ;  /* 0x0000000500007c02 */ /* 0x000fce0008000f00 */
.L_x_156:
[----:B-1----:R1:W2:Y:S02]  /*8930*/  SYNCS.PHASECHK.TRANS64.TRYWAIT P0, [R0+URZ], R3 ;  /* 0x00000003000075a7 */ /* 0x0022a400080011ff */
[----:B--2---:R-:W-:Y:S05]  /*8940*/  @!P0 NANOSLEEP.SYNCS 0x989680 ;  /* 0x009896800000895d */ /* 0x004fea0003900000 */
[----:B------:R-:W2:Y:S02]  /*8950*/  @!P0 SYNCS.PHASECHK.TRANS64 P0, [R0+URZ], R3 ;  /* 0x00000003000085a7 */ /* 0x000ea400080010ff */
[----:B--2---:R-:W-:Y:S05]  /*8960*/  @!P0 BRA `(.L_x_156) ;  /* 0xfffffffc00f08947 */ /* 0x004fea000383ffff */
[----:B------:R-:W-:Y:S05]  /*8970*/  BRA `(.L_x_157) ;  /* 0xffffffac00fc7947 */ /* 0x000fea000383ffff */
.L_x_68:
[----:B------:R-:W-:-:S07]  /*8980*/  MOV R0, UR5 ;  /* 0x0000000500007c02 */ /* 0x000fce0008000f00 */
.L_x_158:
[----:B-1----:R1:W2:Y:S02]  /*8990*/  SYNCS.PHASECHK.TRANS64.TRYWAIT P0, [R0+URZ], R3 ;  /* 0x00000003000075a7 */ /* 0x0022a400080011ff */
[----:B--2---:R-:W-:Y:S05]  /*89a0*/  @!P0 NANOSLEEP.SYNCS 0x989680 ;  /* 0x009896800000895d */ /* 0x004fea0003900000 */
[----:B------:R-:W2:Y:S02]  /*89b0*/  @!P0 SYNCS.PHASECHK.TRANS64 P0, [R0+URZ], R3 ;  /* 0x00000003000085a7 */ /* 0x000ea400080010ff */
[----:B--2---:R-:W-:Y:S05]  /*89c0*/  @!P0 BRA `(.L_x_158) ;  /* 0xfffffffc00f08947 */ /* 0x004fea000383ffff */
[----:B------:R-:W-:Y:S05]  /*89d0*/  BRA `(.L_x_159) ;  /* 0xffffffb000087947 */ /* 0x000fea000383ffff */
.L_x_69:
[----:B-1----:R-:W-:-:S07]  /*89e0*/  MOV R0, UR4 ;  /* 0x0000000400007c02 */ /* 0x002fce0008000f00 */
.L_x_160:
[----:B-1----:R1:W2:Y:S02]  /*89f0*/  SYNCS.PHASECHK.TRANS64.TRYWAIT P0, [R0+URZ], R2 ;  /* 0x00000002000075a7 */ /* 0x0022a400080011ff */
[----:B--2---:R-:W-:Y:S05]  /*8a00*/  @!P0 NANOSLEEP.SYNCS 0x989680 ;  /* 0x009896800000895d */ /* 0x004fea0003900000 */
[----:B------:R-:W2:Y:S02]  /*8a10*/  @!P0 SYNCS.PHASECHK.TRANS64 P0, [R0+URZ], R2 ;  /* 0x00000002000085a7 */ /* 0x000ea400080010ff */
[----:B--2---:R-:W-:Y:S05]  /*8a20*/  @!P0 BRA `(.L_x_160) ;  /* 0xfffffffc00f08947 */ /* 0x004fea000383ffff */
[----:B------:R-:W-:Y:S05]  /*8a30*/  BRA `(.L_x_161) ;  /* 0xffffffb000147947 */ /* 0x000fea000383ffff */
.L_x_74:
[----:B--2---:R2:W3:Y:S02]  /*8a40*/  SYNCS.PHASECHK.TRANS64.TRYWAIT P0, [R12+URZ+0x80], R0 ;  /* 0x000080000c0075a7 */ /* 0x0044e400080011ff */
[----:B---3--:R-:W-:Y:S05]  /*8a50*/  @!P0 NANOSLEEP.SYNCS 0x989680 ;  /* 0x009896800000895d */ /* 0x008fea0003900000 */
[----:B------:R-:W3:Y:S02]  /*8a60*/  @!P0 SYNCS.PHASECHK.TRANS64 P0, [R12+URZ+0x80], R0 ;  /* 0x000080000c0085a7 */ /* 0x000ee400080010ff */
[----:B---3--:R-:W-:Y:S05]  /*8a70*/  @!P0 BRA `(.L_x_74) ;  /* 0xfffffffc00f08947 */ /* 0x008fea000383ffff */
[----:B------:R-:W-:Y:S05]  /*8a80*/  BRA `(.L_x_162) ;  /* 0xffffffb400447947 */ /* 0x000fea000383ffff */
.L_x_77:
[----:B--2---:R-:W-:Y:S07]  /*8a90*/  MOV R0, UR21 ;  /* 0x0000001500007c02 */ /* 0x004fee0008000f00 */
.L_x_163:
[----:B--2---:R2:W3:Y:S02]  /*8aa0*/  SYNCS.PHASECHK.TRANS64.TRYWAIT P2, [R0+URZ+0x78], R6 ;  /* 0x00007806000075a7 */ /* 0x0044e400080411ff */
[----:B---3--:R-:W-:Y:S05]  /*8ab0*/  @!P2 NANOSLEEP.SYNCS 0x989680 ;  /* 0x009896800000a95d */ /* 0x008fea0003900000 */
[----:B------:R-:W3:Y:S02]  /*8ac0*/  @!P2 SYNCS.PHASECHK.TRANS64 P2, [R0+URZ+0x78], R6 ;  /* 0x000078060000a5a7 */ /* 0x000ee400080410ff */
[----:B---3--:R-:W-:Y:S05]  /*8ad0*/  @!P2 BRA `(.L_x_163) ;  /* 0xfffffffc00f0a947 */ /* 0x008fea000383ffff */
[----:B------:R-:W-:Y:S05]  /*8ae0*/  BRA `(.L_x_76) ;  /* 0xffffffb800ac7947 */ /* 0x000fea000383ffff */
.L_x_80:
[----:B------:R-:W-:Y:S07]  /*8af0*/  MOV R0, UR21 ;  /* 0x0000001500007c02 */ /* 0x000fee0008000f00 */
.L_x_164:
[----:B--2---:R2:W3:Y:S02]  /*8b00*/  SYNCS.PHASECHK.TRANS64.TRYWAIT P0, [R0+URZ+0x50], R9 ;  /* 0x00005009000075a7 */ /* 0x0044e400080011ff */
[----:B---3--:R-:W-:Y:S05]  /*8b10*/  @!P0 NANOSLEEP.SYNCS 0x989680 ;  /* 0x009896800000895d */ /* 0x008fea0003900000 */
[----:B------:R-:W3:Y:S02]  /*8b20*/  @!P0 SYNCS.PHASECHK.TRANS64 P0, [R0+URZ+0x50], R9 ;  /* 0x00005009000085a7 */ /* 0x000ee400080010ff */
[----:B---3--:R-:W-:Y:S05]  /*8b30*/  @!P0 BRA `(.L_x_164) ;  /* 0xfffffffc00f08947 */ /* 0x008fea000383ffff */
[----:B------:R-:W-:Y:S05]  /*8b40*/  BRA `(.L_x_165) ;  /* 0xffffffbc00087947 */ /* 0x000fea000383ffff */
.L_x_81:
[----:B------:R-:W-:Y:S07]  /*8b50*/  MOV R0, UR21 ;  /* 0x0000001500007c02 */ /* 0x000fee0008000f00 */
.L_x_166:
[----:B--2---:R2:W3:Y:S02]  /*8b60*/  SYNCS.PHASECHK.TRANS64.TRYWAIT P0, [R0+URZ+0x58], R9 ;  /* 0x00005809000075a7 */ /* 0x0044e400080011ff */
[----:B---3--:R-:W-:Y:S05]  /*8b70*/  @!P0 NANOSLEEP.SYNCS 0x989680 ;  /* 0x009896800000895d */ /* 0x008fea0003900000 */
[----:B------:R-:W3:Y:S02]  /*8b80*/  @!P0 SYNCS.PHASECHK.TRANS64 P0, [R0+URZ+0x58], R9 ;  /* 0x00005809000085a7 */ /* 0x000ee400080010ff */
[----:B---3--:R-:W-:Y:S05]  /*8b90*/  @!P0 BRA `(.L_x_166) ;  /* 0xfffffffc00f08947 */ /* 0x008fea000383ffff */
[----:B------:R-:W-:Y:S05]  /*8ba0*/  BRA `(.L_x_167) ;  /* 0xffffffbc00407947 */ /* 0x000fea000383ffff */
.L_x_82:
[----:B------:R-:W-:Y:S07]  /*8bb0*/  MOV R0, UR21 ;  /* 0x0000001500007c02 */ /* 0x000fee0008000f00 */
.L_x_168:
[----:B--2---:R2:W3:Y:S02]  /*8bc0*/  SYNCS.PHASECHK.TRANS64.TRYWAIT P0, [R0+URZ+0x60], R9 ;  /* 0x00006009000075a7 */ /* 0x0044e400080011ff */
[----:B---3--:R-:W-:Y:S05]  /*8bd0*/  @!P0 NANOSLEEP.SYNCS 0x989680 ;  /* 0x009896800000895d */ /* 0x008fea0003900000 */
[----:B------:R-:W3:Y:S02]  /*8be0*/  @!P0 SYNCS.PHASECHK.TRANS64 P0, [R0+URZ+0x60], R9 ;  /* 0x00006009000085a7 */ /* 0x000ee400080010ff */
[----:B---3--:R-:W-:Y:S05]  /*8bf0*/  @!P0 BRA `(.L_x_168) ;  /* 0xfffffffc00f08947 */ /* 0x008fea000383ffff */
[----:B------:R-:W-:Y:S05]  /*8c00*/  BRA `(.L_x_169) ;  /* 0xffffffbc00847947 */ /* 0x000fea000383ffff */
.L_x_83:
[----:B------:R-:W-:Y:S07]  /*8c10*/  MOV R0, UR21 ;  /* 0x0000001500007c02 */ /* 0x000fee0008000f00 */
.L_x_170:
[----:B--2---:R2:W3:Y:S02]  /*8c20*/  SYNCS.PHASECHK.TRANS64.TRYWAIT P0, [R0+URZ+0x68], R9 ;  /* 0x00006809000075a7 */ /* 0x0044e400080011ff */
[----:B---3--:R-:W-:Y:S05]  /*8c30*/  @!P0 NANOSLEEP.SYNCS 0x989680 ;  /* 0x009896800000895d */ /* 0x008fea0003900000 */
[----:B------:R-:W3:Y:S02]  /*8c40*/  @!P0 SYNCS.PHASECHK.TRANS64 P0, [R0+URZ+0x68], R9 ;  /* 0x00006809000085a7 */ /* 0x000ee400080010ff */
[----:B---3--:R-:W-:Y:S05]  /*8c50*/  @!P0 BRA `(.L_x_170) ;  /* 0xfffffffc00f08947 */ /* 0x008fea000383ffff */
[----:B------:R-:W-:Y:S05]  /*8c60*/  BRA `(.L_x_171) ;  /* 0xffffffbc00c47947 */ /* 0x000fea000383ffff */
.L_x_85:
[----:B------:R-:W-:-:S07]  /*8c70*/  MOV R0, UR21 ;  /* 0x0000001500007c02 */ /* 0x000fce0008000f00 */
.L_x_172:
[----:B---3--:R3:W4:Y:S02]  /*8c80*/  SYNCS.PHASECHK.TRANS64.TRYWAIT P0, [R0+URZ+0x50], R2 ;  /* 0x00005002000075a7 */ /* 0x00872400080011ff */
[----:B----4-:R-:W-:Y:S05]  /*8c90*/  @!P0 NANOSLEEP.SYNCS 0x989680 ;  /* 0x009896800000895d */ /* 0x010fea0003900000 */
[----:B------:R-:W4:Y:S02]  /*8ca0*/  @!P0 SYNCS.PHASECHK.TRANS64 P0, [R0+URZ+0x50], R2 ;  /* 0x00005002000085a7 */ /* 0x000f2400080010ff */
[----:B----4-:R-:W-:Y:S05]  /*8cb0*/  @!P0 BRA `(.L_x_172) ;  /* 0xfffffffc00f08947 */ /* 0x010fea000383ffff */
[----:B------:R-:W-:Y:S05]  /*8cc0*/  BRA `(.L_x_173) ;  /* 0xffffffc0003c7947 */ /* 0x000fea000383ffff */
.L_x_86:
[----:B---3--:R-:W-:-:S07]  /*8cd0*/  MOV R0, UR21 ;  /* 0x0000001500007c02 */ /* 0x008fce0008000f00 */
.L_x_174:
[----:B---3--:R3:W4:Y:S02]  /*8ce0*/  SYNCS.PHASECHK.TRANS64.TRYWAIT P0, [R0+URZ+0x58], R2 ;  /* 0x00005802000075a7 */ /* 0x00872400080011ff */
[----:B----4-:R-:W-:Y:S05]  /*8cf0*/  @!P0 NANOSLEEP.SYNCS 0x989680 ;  /* 0x009896800000895d */ /* 0x010fea0003900000 */
[----:B------:R-:W4:Y:S02]  /*8d00*/  @!P0 SYNCS.PHASECHK.TRANS64 P0, [R0+URZ+0x58], R2 ;  /* 0x00005802000085a7 */ /* 0x000f2400080010ff */
[----:B----4-:R-:W-:Y:S05]  /*8d10*/  @!P0 BRA `(.L_x_174) ;  /* 0xfffffffc00f08947 */ /* 0x010fea000383ffff */
[----:B------:R-:W-:Y:S05]  /*8d20*/  BRA `(.L_x_175) ;  /* 0xffffffc0002c7947 */ /* 0x000fea000383ffff */
.L_x_87:
[----:B---3--:R-:W-:-:S07]  /*8d30*/  MOV R0, UR21 ;  /* 0x0000001500007c02 */ /* 0x008fce0008000f00 */
.L_x_176:
[----:B---3--:R3:W4:Y:S02]  /*8d40*/  SYNCS.PHASECHK.TRANS64.TRYWAIT P0, [R0+URZ+0x60], R2 ;  /* 0x00006002000075a7 */ /* 0x00872400080011ff */
[----:B----4-:R-:W-:Y:S05]  /*8d50*/  @!P0 NANOSLEEP.SYNCS 0x989680 ;  /* 0x009896800000895d */ /* 0x010fea0003900000 */
[----:B------:R-:W4:Y:S02]  /*8d60*/  @!P0 SYNCS.PHASECHK.TRANS64 P0, [R0+URZ+0x60], R2 ;  /* 0x00006002000085a7 */ /* 0x000f2400080010ff */
[----:B----4-:R-:W-:Y:S05]  /*8d70*/  @!P0 BRA `(.L_x_176) ;  /* 0xfffffffc00f08947 */ /* 0x010fea000383ffff */
[----:B------:R-:W-:Y:S05]  /*8d80*/  BRA `(.L_x_177) ;  /* 0xffffffc0001c7947 */ /* 0x000fea000383ffff */
.L_x_89:
[----:B-1----:R1:W2:Y:S02]  /*8d90*/  SYNCS.PHASECHK.TRANS64.TRYWAIT P0, [R3+URZ+0x80], R0 ;  /* 0x00008000030075a7 */ /* 0x0022a400080011ff */
[----:B--2---:R-:W-:Y:S05]  /*8da0*/  @!P0 NANOSLEEP.SYNCS 0x989680 ;  /* 0x009896800000895d */ /* 0x004fea0003900000 */
[----:B------:R-:W2:Y:S02]  /*8db0*/  @!P0 SYNCS.PHASECHK.TRANS64 P0, [R3+URZ+0x80], R0 ;  /* 0x00008000030085a7 */ /* 0x000ea400080010ff */
[----:B--2---:R-:W-:Y:S05]  /*8dc0*/  @!P0 BRA `(.L_x_89) ;  /* 0xfffffffc00f08947 */ /* 0x004fea000383ffff */
[----:B------:R-:W-:Y:S05]  /*8dd0*/  BRA `(.L_x_178) ;  /* 0xffffffc000e87947 */ /* 0x000fea000383ffff */
.L_x_100:
[----:B-1----:R-:W-:Y:S04]  /*8de0*/  MOV R0, UR44 ;  /* 0x0000002c00007c02 */ /* 0x002fe80008000f00 */
[----:B------:R1:W2:Y:S03]  /*8df0*/  SYNCS.PHASECHK.TRANS64.TRYWAIT P1, [R0+URZ+0x30], R3 ;  /* 0x00003003000075a7 */ /* 0x0002a600080211ff */
[----:B--2---:R-:W-:Y:S05]  /*8e00*/  @!P1 NANOSLEEP.SYNCS 0x989680 ;  /* 0x009896800000995d */ /* 0x004fea0003900000 */
[----:B------:R-:W2:Y:S02]  /*8e10*/  @!P1 SYNCS.PHASECHK.TRANS64 P1, [R0+URZ+0x30], R3 ;  /* 0x00003003000095a7 */ /* 0x000ea400080210ff */
[----:B--2---:R-:W-:Y:S05]  /*8e20*/  @!P1 BRA `(.L_x_100) ;  /* 0xfffffffc00ec9947 */ /* 0x004fea000383ffff */
[----:B------:R-:W-:Y:S05]  /*8e30*/  BRA `(.L_x_99) ;  /* 0xffffffd0004c7947 */ /* 0x000fea000383ffff */
.L_x_102:
[----:B-1----:R1:W3:Y:S02]  /*8e40*/  SYNCS.PHASECHK.TRANS64.TRYWAIT P0, [R26+URZ+0xa0], R2 ;  /* 0x0000a0021a0075a7 */ /* 0x0022e400080011ff */
[----:B---3--:R-:W-:Y:S05]  /*8e50*/  @!P0 NANOSLEEP.SYNCS 0x989680 ;  /* 0x009896800000895d */ /* 0x008fea0003900000 */
[----:B------:R-:W3:Y:S02]  /*8e60*/  @!P0 SYNCS.PHASECHK.TRANS64 P0, [R26+URZ+0xa0], R2 ;  /* 0x0000a0021a0085a7 */ /* 0x000ee400080010ff */
[----:B---3--:R-:W-:Y:S05]  /*8e70*/  @!P0 BRA `(.L_x_102) ;  /* 0xfffffffc00f08947 */ /* 0x008fea000383ffff */
[----:B------:R-:W-:Y:S05]  /*8e80*/  BRA `(.L_x_101) ;  /* 0xffffffd000707947 */ /* 0x000fea000383ffff */
.L_x_111:
[----:B---3--:R3:W4:Y:S02]  /*8e90*/  SYNCS.PHASECHK.TRANS64.TRYWAIT P0, [R4+URZ+0x30], R0 ;  /* 0x00003000040075a7 */ /* 0x00872400080011ff */
[----:B----4-:R-:W-:Y:S05]  /*8ea0*/  @!P0 NANOSLEEP.SYNCS 0x989680 ;  /* 0x009896800000895d */ /* 0x010fea0003900000 */
[----:B------:R-:W4:Y:S02]  /*8eb0*/  @!P0 SYNCS.PHASECHK.TRANS64 P0, [R4+URZ+0x30], R0 ;  /* 0x00003000040085a7 */ /* 0x000f2400080010ff */
[----:B----4-:R-:W-:Y:S05]  /*8ec0*/  @!P0 BRA `(.L_x_111) ;  /* 0xfffffffc00f08947 */ /* 0x010fea000383ffff */
[----:B------:R-:W-:Y:S05]  /*8ed0*/  BRA `(.L_x_110) ;  /* 0xffffffd8005c7947 */ /* 0x000fea000383ffff */
.L_x_119:
[----:B-1----:R1:W4:Y:S02]  /*8ee0*/  SYNCS.PHASECHK.TRANS64.TRYWAIT P0, [R2+URZ+0x30], R4 ;  /* 0x00003004020075a7 */ /* 0x00232400080011ff */
[----:B----4-:R-:W-:Y:S05]  /*8ef0*/  @!P0 NANOSLEEP.SYNCS 0x989680 ;  /* 0x009896800000895d */ /* 0x010fea0003900000 */
[----:B------:R-:W4:Y:S02]  /*8f00*/  @!P0 SYNCS.PHASECHK.TRANS64 P0, [R2+URZ+0x30], R4 ;  /* 0x00003004020085a7 */ /* 0x000f2400080010ff */
[----:B----4-:R-:W-:Y:S05]  /*8f10*/  @!P0 BRA `(.L_x_119) ;  /* 0xfffffffc00f08947 */ /* 0x010fea000383ffff */
[----:B------:R-:W-:Y:S05]  /*8f20*/  BRA `(.L_x_118) ;  /* 0xffffffe0006c7947 */ /* 0x000fea000383ffff */
.L_x_127:
[----:B---3--:R3:W4:Y:S02]  /*8f30*/  SYNCS.PHASECHK.TRANS64.TRYWAIT P0, [R3+URZ+0x30], R0 ;  /* 0x00003000030075a7 */ /* 0x00872400080011ff */
[----:B----4-:R-:W-:Y:S05]  /*8f40*/  @!P0 NANOSLEEP.SYNCS 0x989680 ;  /* 0x009896800000895d */ /* 0x010fea0003900000 */
[----:B------:R-:W4:Y:S02]  /*8f50*/  @!P0 SYNCS.PHASECHK.TRANS64 P0, [R3+URZ+0x30], R0 ;  /* 0x00003000030085a7 */ /* 0x000f2400080010ff */
[----:B----4-:R-:W-:Y:S05]  /*8f60*/  @!P0 BRA `(.L_x_127) ;  /* 0xfffffffc00f08947 */ /* 0x010fea000383ffff */
[----:B------:R-:W-:Y:S05]  /*8f70*/  BRA `(.L_x_126) ;  /* 0xffffffe800787947 */ /* 0x000fea000383ffff */
        .weak           $__internal_0_$__cuda_sm10x_tcgen05_guardrail_trap_col_being_dealloced_not_returned_by_alloc
        .type           $__internal_0_$__cuda_sm10x_tcgen05_guardrail_trap_col_being_dealloced_not_returned_by_alloc,@function
        .size           $__internal_0_$__cuda_sm10x_tcgen05_guardrail_trap_col_being_dealloced_not_returned_by_alloc,($__internal_1_$__cuda_sm10x_tcgen05_guardrail_trap_phase_invalid_during_alloc - $__internal_0_$__cuda_sm10x_tcgen05_guardrail_trap_col_being_dealloced_not_returned_by_alloc)
$__internal_0_$__cuda_sm10x_tcgen05_guardrail_trap_col_being_dealloced_not_returned_by_alloc:
[----:B------:R-:W-:Y:S05]  /*8f80*/  BPT.TRAP 0x1 ;  /* 0x000000040000795c */ /* 0x000fea0000300000 */
[----:B------:R-:W-:-:S04]  /*8f90*/  HFMA2 R3, -RZ, RZ, 0, 0 ;  /* 0x00000000ff037431 */ /* 0x000fc800000001ff */
[----:B------:R-:W-:Y:S05]  /*8fa0*/  RET.REL.NODEC R2 `(_ZN7cutlass13device_kernelINS_4gemm6kernel13GemmUniversalIN4cute5tupleIJiiiiEEENS1_10collective13CollectiveMmaINS1_35MainloopSm100TmaUmmaWarpSpecializedILi3ELi2ELi4ENS5_IJNS4_1CILi1EEENSA_ILi2EEESB_EEEEENS5_IJNSA_ILi64EEENSA_ILi128EEENSA_ILi32EEEEEENS_6half_tENS5_IJlSB_lEEESJ_SK_NS4_8TiledMMAINS4_8MMA_AtomIJNS4_20SM100_MMA_F16BF16_SSISJ_SJ_fLi64ELi128ELNS4_4UMMA5MajorE0ELSP_0ELNSO_7ScaleInE0ELSQ_0EEEEEENS4_6LayoutINS5_IJSB_SB_SB_EEENS5_IJNSA_ILi0EEESV_SV_EEEEENS5_IJNS4_10UnderscoreESY_SY_EEEEENS4_23SM90_TMA_LOAD_MULTICASTENS4_14ComposedLayoutINS4_7SwizzleILi2ELi4ELi3EEENS4_18smem_ptr_flag_bitsILi16EEENST_INS5_IJNSA_ILi8EEESH_EEENS5_IJSH_SB_EEEEEEEvNS4_8identityENS4_13SM90_TMA_LOADES1B_vS1C_EENS_8epilogue10collective18CollectiveEpilogueINS1F_23Sm100TmaWarpSpecializedILi4ELi2ELi16ELb1ELb0EEEJSI_NS5_IJNST_ISF_SB_EENST_ISH_SB_EEEEESJ_SK_SJ_SK_NS1F_6fusion15FusionCallbacksIS1J_NS1N_17LinearCombinationISJ_fSJ_fLNS_15FloatRoundStyleE2EEESI_S1M_JEEENS4_5SM1004TMEM4LOAD26SM100_TMEM_LOAD_16dp256b4xES1D_S1B_NS4_17SM75_U32x4_LDSM_NENS4_14SM90_TMA_STOREES1B_NS4_17SM90_U32x4_STSM_NENS4_39AutoVectorizingCopyWithAssumedAlignmentILi128EEEEEEvvEEEEvNT_6ParamsE) ;  /* 0xffffff7002147950 */ /* 0x000fea0003c3ffff */
        .weak           $__internal_1_$__cuda_sm10x_tcgen05_guardrail_trap_phase_invalid_during_alloc
        .type           $__internal_1_$__cuda_sm10x_tcgen05_guardrail_trap_phase_invalid_during_alloc,@function
        .size           $__internal_1_$__cuda_sm10x_tcgen05_guardrail_trap_phase_invalid_during_alloc,($__internal_2_$__cuda_sm10x_tcgen05_guardrail_trap_unallocated_columns_being_dealloced - $__internal_1_$__cuda_sm10x_tcgen05_guardrail_trap_phase_invalid_during_alloc)
$__internal_1_$__cuda_sm10x_tcgen05_guardrail_trap_phase_invalid_during_alloc:
[----:B------:R-:W-:Y:S05]  /*8fb0*/  BPT.TRAP 0x1 ;  /* 0x000000040000795c */ /* 0x000fea0000300000 */
[----:B------:R-:W-:-:S04]  /*8fc0*/  MOV R5, 0x0 ;  /* 0x0000000000057802 */ /* 0x000fc80000000f00 */
[----:B------:R-:W-:Y:S05]  /*8fd0*/  RET.REL.NODEC R4 `(_ZN7cutlass13device_kernelINS_4gemm6kernel13GemmUniversalIN4cute5tupleIJiiiiEEENS1_10collective13CollectiveMmaINS1_35MainloopSm100TmaUmmaWarpSpecializedILi3ELi2ELi4ENS5_IJNS4_1CILi1EEENSA_ILi2EEESB_EEEEENS5_IJNSA_ILi64EEENSA_ILi128EEENSA_ILi32EEEEEENS_6half_tENS5_IJlSB_lEEESJ_SK_NS4_8TiledMMAINS4_8MMA_AtomIJNS4_20SM100_MMA_F16BF16_SSISJ_SJ_fLi64ELi128ELNS4_4UMMA5MajorE0ELSP_0ELNSO_7ScaleInE0ELSQ_0EEEEEENS4_6LayoutINS5_IJSB_SB_SB_EEENS5_IJNSA_ILi0EEESV_SV_EEEEENS5_IJNS4_10UnderscoreESY_SY_EEEEENS4_23SM90_TMA_LOAD_MULTICASTENS4_14ComposedLayoutINS4_7SwizzleILi2ELi4ELi3EEENS4_18smem_ptr_flag_bitsILi16EEENST_INS5_IJNSA_ILi8EEESH_EEENS5_IJSH_SB_EEEEEEEvNS4_8identityENS4_13SM90_TMA_LOADES1B_vS1C_EENS_8epilogue10collective18CollectiveEpilogueINS1F_23Sm100TmaWarpSpecializedILi4ELi2ELi16ELb1ELb0EEEJSI_NS5_IJNST_ISF_SB_EENST_ISH_SB_EEEEESJ_SK_SJ_SK_NS1F_6fusion15FusionCallbacksIS1J_NS1N_17LinearCombinationISJ_fSJ_fLNS_15FloatRoundStyleE2EEESI_S1M_JEEENS4_5SM1004TMEM4LOAD26SM100_TMEM_LOAD_16dp256b4xES1D_S1B_NS4_17SM75_U32x4_LDSM_NENS4_14SM90_TMA_STOREES1B_NS4_17SM90_U32x4_STSM_NENS4_39AutoVectorizingCopyWithAssumedAlignmentILi128EEEEEEvvEEEEvNT_6ParamsE) ;  /* 0xffffff7004087950 */ /* 0x000fea0003c3ffff */
        .weak           $__internal_2_$__cuda_sm10x_tcgen05_guardrail_trap_unallocated_columns_being_dealloced
        .type           $__internal_2_$__cuda_sm10x_tcgen05_guardrail_trap_unallocated_columns_being_dealloced,@function
        .size           $__internal_2_$__cuda_sm10x_tcgen05_guardrail_trap_unallocated_columns_being_dealloced,(.L_x_180 - $__internal_2_$__cuda_sm10x_tcgen05_guardrail_trap_unallocated_columns_being_dealloced)
$__internal_2_$__cuda_sm10x_tcgen05_guardrail_trap_unallocated_columns_being_dealloced:
[----:B------:R-:W-:Y:S05]  /*8fe0*/  BPT.TRAP 0x1 ;  /* 0x000000040000795c */ /* 0x000fea0000300000 */
[----:B------:R-:W-:-:S04]  /*8ff0*/  HFMA2 R3, -RZ, RZ, 0, 0 ;  /* 0x00000000ff037431 */ /* 0x000fc800000001ff */
[----:B------:R-:W-:Y:S05]  /*9000*/  RET.REL.NODEC R2 `(_ZN7cutlass13device_kernelINS_4gemm6kernel13GemmUniversalIN4cute5tupleIJiiiiEEENS1_10collective13CollectiveMmaINS1_35MainloopSm100TmaUmmaWarpSpecializedILi3ELi2ELi4ENS5_IJNS4_1CILi1EEENSA_ILi2EEESB_EEEEENS5_IJNSA_ILi64EEENSA_ILi128EEENSA_ILi32EEEEEENS_6half_tENS5_IJlSB_lEEESJ_SK_NS4_8TiledMMAINS4_8MMA_AtomIJNS4_20SM100_MMA_F16BF16_SSISJ_SJ_fLi64ELi128ELNS4_4UMMA5MajorE0ELSP_0ELNSO_7ScaleInE0ELSQ_0EEEEEENS4_6LayoutINS5_IJSB_SB_SB_EEENS5_IJNSA_ILi0EEESV_SV_EEEEENS5_IJNS4_10UnderscoreESY_SY_EEEEENS4_23SM90_TMA_LOAD_MULTICASTENS4_14ComposedLayoutINS4_7SwizzleILi2ELi4ELi3EEENS4_18smem_ptr_flag_bitsILi16EEENST_INS5_IJNSA_ILi8EEESH_EEENS5_IJSH_SB_EEEEEEEvNS4_8identityENS4_13SM90_TMA_LOADES1B_vS1C_EENS_8epilogue10collective18CollectiveEpilogueINS1F_23Sm100TmaWarpSpecializedILi4ELi2ELi16ELb1ELb0EEEJSI_NS5_IJNST_ISF_SB_EENST_ISH_SB_EEEEESJ_SK_SJ_SK_NS1F_6fusion15FusionCallbacksIS1J_NS1N_17LinearCombinationISJ_fSJ_fLNS_15FloatRoundStyleE2EEESI_S1M_JEEENS4_5SM1004TMEM4LOAD26SM100_TMEM_LOAD_16dp256b4xES1D_S1B_NS4_17SM75_U32x4_LDSM_NENS4_14SM90_TMA_STOREES1B_NS4_17SM90_U32x4_STSM_NENS4_39AutoVectorizingCopyWithAssumedAlignmentILi128EEEEEEvvEEEEvNT_6ParamsE) ;  /* 0xffffff6c02fc7950 */ /* 0x000fea0003c3ffff */
.L_x_179:
[----:B------:R-:W-:-:S00]  /*9010*/  BRA `(.L_x_179) ;  /* 0xfffffffc00fc7947 */ /* 0x000fc0000383ffff */
[----:B------:R-:W-:-:S00]  /*9020*/  NOP ;  /* 0x0000000000007918 */ /* 0x000fc00000000000 */
        /* <DEDUP_REMOVED lines=13> */
.L_x_180:


//--------------------- .nv.global.init           --------------------------
	.section	.nv.global.init,"aw",@progbits
.nv.global.init:
	.type		$str$27,@object
	.size		$str$27,($str$28 - $str$27)
$str$27:
        /*0000*/ 	.byte	0x28, 0x61, 0x64, 0x64, 0x72, 0x65, 0x73, 0x73, 0x20, 0x26, 0x20, 0x6d, 0x61, 0x73, 0x6b, 0x29
        /*0010*/ 	.byte	0x20, 0x3d, 0x3d, 0x20, 0x30, 0x00
	.type		$str$28,@object
	.size		$str$28,($str$26 - $str$28)
$str$28:
        /*0016*/ 	.byte	0x2f, 0x74, 0x6d, 0x70, 0x2f, 0x63, 0x75, 0x74, 0x6c, 0x61, 0x73, 0x73, 0x5f, 0x73, 0x77, 0x65
        /*0026*/ 	.byte	0x65, 0x70, 0x5f, 0x73, 0x72, 0x63, 0x2f, 0x69, 0x6e, 0x63, 0x6c, 0x75, 0x64, 0x65, 0x2f, 0x63
        /*0036*/ 	.byte	0x75, 0x74, 0x65, 0x2f, 0x70, 0x6f, 0x69, 0x6e, 0x74, 0x65, 0x72, 0x5f, 0x66, 0x6c, 0x61, 0x67
        /*0046*/ 	.byte	0x67, 0x65, 0x64, 0x2e, 0x68, 0x70, 0x70, 0x00
	.type		$str$26,@object
	.size		$str$26,($str$25 - $str$26)
$str$26:
        /*004e*/ 	.byte	0x2f, 0x74, 0x6d, 0x70, 0x2f, 0x63, 0x75, 0x74, 0x6c, 0x61, 0x73, 0x73, 0x5f, 0x73, 0x77, 0x65
        /*005e*/ 	.byte	0x65, 0x70, 0x5f, 0x73, 0x72, 0x63, 0x2f, 0x69, 0x6e, 0x63, 0x6c, 0x75, 0x64, 0x65, 0x2f, 0x63
        /*006e*/ 	.byte	0x75, 0x74, 0x65, 0x2f, 0x61, 0x74, 0x6f, 0x6d, 0x2f, 0x63, 0x6f, 0x70, 0x79, 0x5f, 0x74, 0x72
        /*007e*/ 	.byte	0x61, 0x69, 0x74, 0x73, 0x5f, 0x73, 0x6d, 0x31, 0x30, 0x30, 0x2e, 0x68, 0x70, 0x70, 0x00
	.type		$str$25,@object
	.size		$str$25,(__unnamed_1 - $str$25)
$str$25:
        /*008d*/ 	.byte	0x28, 0x28, 0x75, 0x69, 0x6e, 0x74, 0x33, 0x32, 0x5f, 0x74, 0x28, 0x74, 0x68, 0x72, 0x65, 0x61
        /*009d*/ 	.byte	0x64, 0x49, 0x64, 0x78, 0x2e, 0x78, 0x29, 0x20, 0x2f, 0x20, 0x33, 0x32, 0x29, 0x20, 0x25, 0x20
        /*00ad*/ 	.byte	0x34, 0x29, 0x20, 0x3d, 0x3d, 0x20, 0x28, 0x28, 0x28, 0x74, 0x6d, 0x65, 0x6d, 0x5f, 0x61, 0x64
        /*00bd*/ 	.byte	0x64, 0x72, 0x20, 0x3e, 0x3e, 0x20, 0x31, 0x36, 0x29, 0x20, 0x2f, 0x20, 0x33, 0x32, 0x29, 0x20
        /*00cd*/ 	.byte	0x25, 0x20, 0x34, 0x29, 0x00
	.type		__unnamed_1,@object
	.size		__unnamed_1,(__unnamed_2 - __unnamed_1)
__unnamed_1:
        /*00d2*/ 	.byte	0x61, 0x75, 0x74, 0x6f, 0x20, 0x63, 0x75, 0x74, 0x65, 0x3a, 0x3a, 0x61, 0x73, 0x5f, 0x70, 0x6f
        /* <DEDUP_REMOVED lines=24> */
        /*0262*/ 	.byte	0x3e, 0x3e, 0x3e, 0x5d, 0x00
	.type		__unnamed_2,@object
	.size		__unnamed_2,(.L_2 - __unnamed_2)
__unnamed_2:
        /* <DEDUP_REMOVED lines=46> */
.L_2:


//--------------------- .nv.shared._ZN7cutlass13device_kernelINS_4gemm6kernel13GemmUniversalIN4cute5tupleIJiiiiEEENS1_10collective13CollectiveMmaINS1_35MainloopSm100TmaUmmaWarpSpecializedILi3ELi2ELi4ENS5_IJNS4_1CILi1EEENSA_ILi2EEESB_EEEEENS5_IJNSA_ILi64EEENSA_ILi128EEENSA_ILi32EEEEEENS_6half_tENS5_IJlSB_lEEESJ_SK_NS4_8TiledMMAINS4_8MMA_AtomIJNS4_20SM100_MMA_F16BF16_SSISJ_SJ_fLi64ELi128ELNS4_4UMMA5MajorE0ELSP_0ELNSO_7ScaleInE0ELSQ_0EEEEEENS4_6LayoutINS5_IJSB_SB_SB_EEENS5_IJNSA_ILi0EEESV_SV_EEEEENS5_IJNS4_10UnderscoreESY_SY_EEEEENS4_23SM90_TMA_LOAD_MULTICASTENS4_14ComposedLayoutINS4_7SwizzleILi2ELi4ELi3EEENS4_18smem_ptr_flag_bitsILi16EEENST_INS5_IJNSA_ILi8EEESH_EEENS5_IJSH_SB_EEEEEEEvNS4_8identityENS4_13SM90_TMA_LOADES1B_vS1C_EENS_8epilogue10collective18CollectiveEpilogueINS1F_23Sm100TmaWarpSpecializedILi4ELi2ELi16ELb1ELb0EEEJSI_NS5_IJNST_ISF_SB_EENST_ISH_SB_EEEEESJ_SK_SJ_SK_NS1F_6fusion15FusionCallbacksIS1J_NS1N_17LinearCombinationISJ_fSJ_fLNS_15FloatRoundStyleE2EEESI_S1M_JEEENS4_5SM1004TMEM4LOAD26SM100_TMEM_LOAD_16dp256b4xES1D_S1B_NS4_17SM75_U32x4_LDSM_NENS4_14SM90_TMA_STOREES1B_NS4_17SM90_U32x4_STSM_NENS4_39AutoVectorizingCopyWithAssumedAlignmentILi128EEEEEEvvEEEEvNT_6ParamsE --------------------------
	.section	.nv.shared._ZN7cutlass13device_kernelINS_4gemm6kernel13GemmUniversalIN4cute5tupleIJiiiiEEENS1_10collective13CollectiveMmaINS1_35MainloopSm100TmaUmmaWarpSpecializedILi3ELi2ELi4ENS5_IJNS4_1CILi1EEENSA_ILi2EEESB_EEEEENS5_IJNSA_ILi64EEENSA_ILi128EEENSA_ILi32EEEEEENS_6half_tENS5_IJlSB_lEEESJ_SK_NS4_8TiledMMAINS4_8MMA_AtomIJNS4_20SM100_MMA_F16BF16_SSISJ_SJ_fLi64ELi128ELNS4_4UMMA5MajorE0ELSP_0ELNSO_7ScaleInE0ELSQ_0EEEEEENS4_6LayoutINS5_IJSB_SB_SB_EEENS5_IJNSA_ILi0EEESV_SV_EEEEENS5_IJNS4_10UnderscoreESY_SY_EEEEENS4_23SM90_TMA_LOAD_MULTICASTENS4_14ComposedLayoutINS4_7SwizzleILi2ELi4ELi3EEENS4_18smem_ptr_flag_bitsILi16EEENST_INS5_IJNSA_ILi8EEESH_EEENS5_IJSH_SB_EEEEEEEvNS4_8identityENS4_13SM90_TMA_LOADES1B_vS1C_EENS_8epilogue10collective18CollectiveEpilogueINS1F_23Sm100TmaWarpSpecializedILi4ELi2ELi16ELb1ELb0EEEJSI_NS5_IJNST_ISF_SB_EENST_ISH_SB_EEEEESJ_SK_SJ_SK_NS1F_6fusion15FusionCallbacksIS1J_NS1N_17LinearCombinationISJ_fSJ_fLNS_15FloatRoundStyleE2EEESI_S1M_JEEENS4_5SM1004TMEM4LOAD26SM100_TMEM_LOAD_16dp256b4xES1D_S1B_NS4_17SM75_U32x4_LDSM_NENS4_14SM90_TMA_STOREES1B_NS4_17SM90_U32x4_STSM_NENS4_39AutoVectorizingCopyWithAssumedAlignmentILi128EEEEEEvvEEEEvNT_6ParamsE,"aw",@nobits
	.sectionflags	@""
	.align	16
	.zero		1024


//--------------------- .nv.shared.reserved.0     --------------------------
	.section	.nv.shared.reserved.0,"aw",@nobits
	.weak		__nv_reservedSMEM_offset_0_alias
	.size		__nv_reservedSMEM_offset_0_alias, 0, 64
	.other		__nv_reservedSMEM_offset_0_alias,@"STO_CUDA_RESERVED_SHARED STV_DEFAULT"
__nv_reservedSMEM_offset_0_alias:
	.zero		0
.nv.shared.reserved.0:
	.zero		64
	.weak		__nv_reservedSMEM_tcgen05_partition
	.type		__nv_reservedSMEM_tcgen05_partition,@object
	.size		__nv_reservedSMEM_tcgen05_partition,(.L_0 - __nv_reservedSMEM_tcgen05_partition)
__nv_reservedSMEM_tcgen05_partition:
	.zero		32
.L_0:


//--------------------- .nv.global                --------------------------
	.section	.nv.global,"aw",@nobits
.nv.global:
	.type		_ZN39_INTERNAL_e40bc51d_4_k_cu_f1f7cfc7_64644cute1_E,@object
	.size		_ZN39_INTERNAL_e40bc51d_4_k_cu_f1f7cfc7_64644cute1_E,(_ZN39_INTERNAL_e40bc51d_4_k_cu_f1f7cfc7_64644cuda3std3__45__cpo6cbeginE - _ZN39_INTERNAL_e40bc51d_4_k_cu_f1f7cfc7_64644cute1_E)
_ZN39_INTERNAL_e40bc51d_4_k_cu_f1f7cfc7_64644cute1_E:
	.zero		1
	.type		_ZN39_INTERNAL_e40bc51d_4_k_cu_f1f7cfc7_64644cuda3std3__45__cpo6cbeginE,@object
	.size		_ZN39_INTERNAL_e40bc51d_4_k_cu_f1f7cfc7_64644cuda3std3__45__cpo6cbeginE,(_ZN39_INTERNAL_e40bc51d_4_k_cu_f1f7cfc7_64644cuda3std3__48in_placeE - _ZN39_INTERNAL_e40bc51d_4_k_cu_f1f7cfc7_64644cuda3std3__45__cpo6cbeginE)
_ZN39_INTERNAL_e40bc51d_4_k_cu_f1f7cfc7_64644cuda3std3__45__cpo6cbeginE:
	.zero		1
	.type		_ZN39_INTERNAL_e40bc51d_4_k_cu_f1f7cfc7_64644cuda3std3__48in_placeE,@object
	.size		_ZN39_INTERNAL_e40bc51d_4_k_cu_f1f7cfc7_64644cuda3std3__48in_placeE,(_ZN39_INTERNAL_e40bc51d_4_k_cu_f1f7cfc7_64644cuda3std6ranges3__45__cpo9iter_moveE - _ZN39_INTERNAL_e40bc51d_4_k_cu_f1f7cfc7_64644cuda3std3__48in_placeE)
_ZN39_INTERNAL_e40bc51d_4_k_cu_f1f7cfc7_64644cuda3std3__48in_placeE:
	.zero		1
	.type		_ZN39_INTERNAL_e40bc51d_4_k_cu_f1f7cfc7_64644cuda3std6ranges3__45__cpo9iter_moveE,@object
	.size		_ZN39_INTERNAL_e40bc51d_4_k_cu_f1f7cfc7_64644cuda3std6ranges3__45__cpo9iter_moveE,(_ZN39_INTERNAL_e40bc51d_4_k_cu_f1f7cfc7_64644cuda3std3__45__cpo5beginE - _ZN39_INTERNAL_e40bc51d_4_k_cu_f1f7cfc7_64644cuda3std6ranges3__45__cpo9iter_moveE)
_ZN39_INTERNAL_e40bc51d_4_k_cu_f1f7cfc7_64644cuda3std6ranges3__45__cpo9iter_moveE:
	.zero		1
	.type		_ZN39_INTERNAL_e40bc51d_4_k_cu_f1f7cfc7_64644cuda3std3__45__cpo5beginE,@object
	.size		_ZN39_INTERNAL_e40bc51d_4_k_cu_f1f7cfc7_64644cuda3std3__45__cpo5beginE,(_ZN39_INTERNAL_e40bc51d_4_k_cu_f1f7cfc7_64644cuda3std3__441_GLOBAL__N__e40bc51d_4_k_cu_f1f7cfc7_64646ignoreE - _ZN39_INTERNAL_e40bc51d_4_k_cu_f1f7cfc7_64644cuda3std3__45__cpo5beginE)
_ZN39_INTERNAL_e40bc51d_4_k_cu_f1f7cfc7_64644cuda3std3__45__cpo5beginE:
	.zero		1
	.type		_ZN39_INTERNAL_e40bc51d_4_k_cu_f1f7cfc7_64644cuda3std3__441_GLOBAL__N__e40bc51d_4_k_cu_f1f7cfc7_64646ignoreE,@object
	.size		_ZN39_INTERNAL_e40bc51d_4_k_cu_f1f7cfc7_64644cuda3std3__441_GLOBAL__N__e40bc51d_4_k_cu_f1f7cfc7_64646ignoreE,(_ZN39_INTERNAL_e40bc51d_4_k_cu_f1f7cfc7_64644cute7productE - _ZN39_INTERNAL_e40bc51d_4_k_cu_f1f7cfc7_64644cuda3std3__441_GLOBAL__N__e40bc51d_4_k_cu_f1f7cfc7_64646ignoreE)
_ZN39_INTERNAL_e40bc51d_4_k_cu_f1f7cfc7_64644cuda3std3__441_GLOBAL__N__e40bc51d_4_k_cu_f1f7cfc7_64646ignoreE:
	.zero		1
	.type		_ZN39_INTERNAL_e40bc51d_4_k_cu_f1f7cfc7_64644cute7productE,@object
	.size		_ZN39_INTERNAL_e40bc51d_4_k_cu_f1f7cfc7_64644cute7productE,(_ZN39_INTERNAL_e40bc51d_4_k_cu_f1f7cfc7_64644cuda3std3__45__cpo3endE - _ZN39_INTERNAL_e40bc51d_4_k_cu_f1f7cfc7_64644cute7productE)
_ZN39_INTERNAL_e40bc51d_4_k_cu_f1f7cfc7_64644cute7productE:
	.zero		1
	.type		_ZN39_INTERNAL_e40bc51d_4_k_cu_f1f7cfc7_64644cuda3std3__45__cpo3endE,@object
	.size		_ZN39_INTERNAL_e40bc51d_4_k_cu_f1f7cfc7_64644cuda3std3__45__cpo3endE,(_ZN39_INTERNAL_e40bc51d_4_k_cu_f1f7cfc7_64644cuda3std3__419piecewise_constructE - _ZN39_INTERNAL_e40bc51d_4_k_cu_f1f7cfc7_64644cuda3std3__45__cpo3endE)
_ZN39_INTERNAL_e40bc51d_4_k_cu_f1f7cfc7_64644cuda3std3__45__cpo3endE:
	.zero		1
	.type		_ZN39_INTERNAL_e40bc51d_4_k_cu_f1f7cfc7_64644cuda3std3__419piecewise_constructE,@object
	.size		_ZN39_INTERNAL_e40bc51d_4_k_cu_f1f7cfc7_64644cuda3std3__419piecewise_constructE,(_ZN39_INTERNAL_e40bc51d_4_k_cu_f1f7cfc7_64644cuda3std3__45__cpo4cendE - _ZN39_INTERNAL_e40bc51d_4_k_cu_f1f7cfc7_64644cuda3std3__419piecewise_constructE)
_ZN39_INTERNAL_e40bc51d_4_k_cu_f1f7cfc7_64644cuda3std3__419piecewise_constructE:
	.zero		1
	.type		_ZN39_INTERNAL_e40bc51d_4_k_cu_f1f7cfc7_64644cuda3std3__45__cpo4cendE,@object
	.size		_ZN39_INTERNAL_e40bc51d_4_k_cu_f1f7cfc7_64644cuda3std3__45__cpo4cendE,(_ZN39_INTERNAL_e40bc51d_4_k_cu_f1f7cfc7_64644cuda3std6ranges3__45__cpo4swapE - _ZN39_INTERNAL_e40bc51d_4_k_cu_f1f7cfc7_64644cuda3std3__45__cpo4cendE)
_ZN39_INTERNAL_e40bc51d_4_k_cu_f1f7cfc7_64644cuda3std3__45__cpo4cendE:
	.zero		1
	.type		_ZN39_INTERNAL_e40bc51d_4_k_cu_f1f7cfc7_64644cuda3std6ranges3__45__cpo4swapE,@object
	.size		_ZN39_INTERNAL_e40bc51d_4_k_cu_f1f7cfc7_64644cuda3std6ranges3__45__cpo4swapE,(.L_10 - _ZN39_INTERNAL_e40bc51d_4_k_cu_f1f7cfc7_64644cuda3std6ranges3__45__cpo4swapE)
_ZN39_INTERNAL_e40bc51d_4_k_cu_f1f7cfc7_64644cuda3std6ranges3__45__cpo4swapE:
	.zero		1
.L_10:


//--------------------- .nv.constant0._ZN7cutlass13device_kernelINS_4gemm6kernel13GemmUniversalIN4cute5tupleIJiiiiEEENS1_10collective13CollectiveMmaINS1_35MainloopSm100TmaUmmaWarpSpecializedILi3ELi2ELi4ENS5_IJNS4_1CILi1EEENSA_ILi2EEESB_EEEEENS5_IJNSA_ILi64EEENSA_ILi128EEENSA_ILi32EEEEEENS_6half_tENS5_IJlSB_lEEESJ_SK_NS4_8TiledMMAINS4_8MMA_AtomIJNS4_20SM100_MMA_F16BF16_SSISJ_SJ_fLi64ELi128ELNS4_4UMMA5MajorE0ELSP_0ELNSO_7ScaleInE0ELSQ_0EEEEEENS4_6LayoutINS5_IJSB_SB_SB_EEENS5_IJNSA_ILi0EEESV_SV_EEEEENS5_IJNS4_10UnderscoreESY_SY_EEEEENS4_23SM90_TMA_LOAD_MULTICASTENS4_14ComposedLayoutINS4_7SwizzleILi2ELi4ELi3EEENS4_18smem_ptr_flag_bitsILi16EEENST_INS5_IJNSA_ILi8EEESH_EEENS5_IJSH_SB_EEEEEEEvNS4_8identityENS4_13SM90_TMA_LOADES1B_vS1C_EENS_8epilogue10collective18CollectiveEpilogueINS1F_23Sm100TmaWarpSpecializedILi4ELi2ELi16ELb1ELb0EEEJSI_NS5_IJNST_ISF_SB_EENST_ISH_SB_EEEEESJ_SK_SJ_SK_NS1F_6fusion15FusionCallbacksIS1J_NS1N_17LinearCombinationISJ_fSJ_fLNS_15FloatRoundStyleE2EEESI_S1M_JEEENS4_5SM1004TMEM4LOAD26SM100_TMEM_LOAD_16dp256b4xES1D_S1B_NS4_17SM75_U32x4_LDSM_NENS4_14SM90_TMA_STOREES1B_NS4_17SM90_U32x4_STSM_NENS4_39AutoVectorizingCopyWithAssumedAlignmentILi128EEEEEEvvEEEEvNT_6ParamsE --------------------------
	.section	.nv.constant0._ZN7cutlass13device_kernelINS_4gemm6kernel13GemmUniversalIN4cute5tupleIJiiiiEEENS1_10collective13CollectiveMmaINS1_35MainloopSm100TmaUmmaWarpSpecializedILi3ELi2ELi4ENS5_IJNS4_1CILi1EEENSA_ILi2EEESB_EEEEENS5_IJNSA_ILi64EEENSA_ILi128EEENSA_ILi32EEEEEENS_6half_tENS5_IJlSB_lEEESJ_SK_NS4_8TiledMMAINS4_8MMA_AtomIJNS4_20SM100_MMA_F16BF16_SSISJ_SJ_fLi64ELi128ELNS4_4UMMA5MajorE0ELSP_0ELNSO_7ScaleInE0ELSQ_0EEEEEENS4_6LayoutINS5_IJSB_SB_SB_EEENS5_IJNSA_ILi0EEESV_SV_EEEEENS5_IJNS4_10UnderscoreESY_SY_EEEEENS4_23SM90_TMA_LOAD_MULTICASTENS4_14ComposedLayoutINS4_7SwizzleILi2ELi4ELi3EEENS4_18smem_ptr_flag_bitsILi16EEENST_INS5_IJNSA_ILi8EEESH_EEENS5_IJSH_SB_EEEEEEEvNS4_8identityENS4_13SM90_TMA_LOADES1B_vS1C_EENS_8epilogue10collective18CollectiveEpilogueINS1F_23Sm100TmaWarpSpecializedILi4ELi2ELi16ELb1ELb0EEEJSI_NS5_IJNST_ISF_SB_EENST_ISH_SB_EEEEESJ_SK_SJ_SK_NS1F_6fusion15FusionCallbacksIS1J_NS1N_17LinearCombinationISJ_fSJ_fLNS_15FloatRoundStyleE2EEESI_S1M_JEEENS4_5SM1004TMEM4LOAD26SM100_TMEM_LOAD_16dp256b4xES1D_S1B_NS4_17SM75_U32x4_LDSM_NENS4_14SM90_TMA_STOREES1B_NS4_17SM90_U32x4_STSM_NENS4_39AutoVectorizingCopyWithAssumedAlignmentILi128EEEEEEvvEEEEvNT_6ParamsE,"a",@progbits
	.sectionflags	@""
	.align	4
.nv.constant0._ZN7cutlass13device_kernelINS_4gemm6kernel13GemmUniversalIN4cute5tupleIJiiiiEEENS1_10collective13CollectiveMmaINS1_35MainloopSm100TmaUmmaWarpSpecializedILi3ELi2ELi4ENS5_IJNS4_1CILi1EEENSA_ILi2EEESB_EEEEENS5_IJNSA_ILi64EEENSA_ILi128EEENSA_ILi32EEEEEENS_6half_tENS5_IJlSB_lEEESJ_SK_NS4_8TiledMMAINS4_8MMA_AtomIJNS4_20SM100_MMA_F16BF16_SSISJ_SJ_fLi64ELi128ELNS4_4UMMA5MajorE0ELSP_0ELNSO_7ScaleInE0ELSQ_0EEEEEENS4_6LayoutINS5_IJSB_SB_SB_EEENS5_IJNSA_ILi0EEESV_SV_EEEEENS5_IJNS4_10UnderscoreESY_SY_EEEEENS4_23SM90_TMA_LOAD_MULTICASTENS4_14ComposedLayoutINS4_7SwizzleILi2ELi4ELi3EEENS4_18smem_ptr_flag_bitsILi16EEENST_INS5_IJNSA_ILi8EEESH_EEENS5_IJSH_SB_EEEEEEEvNS4_8identityENS4_13SM90_TMA_LOADES1B_vS1C_EENS_8epilogue10collective18CollectiveEpilogueINS1F_23Sm100TmaWarpSpecializedILi4ELi2ELi16ELb1ELb0EEEJSI_NS5_IJNST_ISF_SB_EENST_ISH_SB_EEEEESJ_SK_SJ_SK_NS1F_6fusion15FusionCallbacksIS1J_NS1N_17LinearCombinationISJ_fSJ_fLNS_15FloatRoundStyleE2EEESI_S1M_JEEENS4_5SM1004TMEM4LOAD26SM100_TMEM_LOAD_16dp256b4xES1D_S1B_NS4_17SM75_U32x4_LDSM_NENS4_14SM90_TMA_STOREES1B_NS4_17SM90_U32x4_STSM_NENS4_39AutoVectorizingCopyWithAssumedAlignmentILi128EEEEEEvvEEEEvNT_6ParamsE:
	.zero		2944


//--------------------- SYMBOLS --------------------------

	.type		.nv.reservedSmem.offset0,@object
	.size		.nv.reservedSmem.offset0,0x4
	.type		.nv.reservedSmem.cap,@object
	.size		.nv.reservedSmem.cap,0x4
	.type		__assertfail,@function
